//
// Generated by NVIDIA NVVM Compiler
//
// Compiler Build ID: CL-36424714
// Cuda compilation tools, release 13.0, V13.0.88
// Based on NVVM 20.0.0
//

.version 9.0
.target sm_100
.address_size 64

	// .globl	_Z13vectorSet_kerPfif

.visible .entry _Z13vectorSet_kerPfif(
	.param .u64 .ptr .align 1 _Z13vectorSet_kerPfif_param_0,
	.param .u32 _Z13vectorSet_kerPfif_param_1,
	.param .f32 _Z13vectorSet_kerPfif_param_2
)
{
	.reg .pred 	%p<2>;
	.reg .b32 	%r<6>;
	.reg .b32 	%f<2>;
	.reg .b64 	%rd<5>;

	ld.param.u64 	%rd1, [_Z13vectorSet_kerPfif_param_0];
	ld.param.u32 	%r2, [_Z13vectorSet_kerPfif_param_1];
	ld.param.f32 	%f1, [_Z13vectorSet_kerPfif_param_2];
	mov.u32 	%r3, %ctaid.x;
	mov.u32 	%r4, %ntid.x;
	mov.u32 	%r5, %tid.x;
	mad.lo.s32 	%r1, %r3, %r4, %r5;
	setp.ge.s32 	%p1, %r1, %r2;
	@%p1 bra 	$L__BB0_2;
	cvta.to.global.u64 	%rd2, %rd1;
	mul.wide.s32 	%rd3, %r1, 4;
	add.s64 	%rd4, %rd2, %rd3;
	st.global.f32 	[%rd4], %f1;
$L__BB0_2:
	ret;

}
	// .globl	_Z16vectorAddScl_kerPfS_if
.visible .entry _Z16vectorAddScl_kerPfS_if(
	.param .u64 .ptr .align 1 _Z16vectorAddScl_kerPfS_if_param_0,
	.param .u64 .ptr .align 1 _Z16vectorAddScl_kerPfS_if_param_1,
	.param .u32 _Z16vectorAddScl_kerPfS_if_param_2,
	.param .f32 _Z16vectorAddScl_kerPfS_if_param_3
)
{
	.reg .pred 	%p<2>;
	.reg .b32 	%r<6>;
	.reg .b32 	%f<4>;
	.reg .b64 	%rd<8>;

	ld.param.u64 	%rd1, [_Z16vectorAddScl_kerPfS_if_param_0];
	ld.param.u64 	%rd2, [_Z16vectorAddScl_kerPfS_if_param_1];
	ld.param.u32 	%r2, [_Z16vectorAddScl_kerPfS_if_param_2];
	ld.param.f32 	%f1, [_Z16vectorAddScl_kerPfS_if_param_3];
	mov.u32 	%r3, %ctaid.x;
	mov.u32 	%r4, %ntid.x;
	mov.u32 	%r5, %tid.x;
	mad.lo.s32 	%r1, %r3, %r4, %r5;
	setp.ge.s32 	%p1, %r1, %r2;
	@%p1 bra 	$L__BB1_2;
	cvta.to.global.u64 	%rd3, %rd1;
	cvta.to.global.u64 	%rd4, %rd2;
	mul.wide.s32 	%rd5, %r1, 4;
	add.s64 	%rd6, %rd3, %rd5;
	ld.global.f32 	%f2, [%rd6];
	add.f32 	%f3, %f1, %f2;
	add.s64 	%rd7, %rd4, %rd5;
	st.global.f32 	[%rd7], %f3;
$L__BB1_2:
	ret;

}
	// .globl	_Z13vectorScl_kerPfS_if
.visible .entry _Z13vectorScl_kerPfS_if(
	.param .u64 .ptr .align 1 _Z13vectorScl_kerPfS_if_param_0,
	.param .u64 .ptr .align 1 _Z13vectorScl_kerPfS_if_param_1,
	.param .u32 _Z13vectorScl_kerPfS_if_param_2,
	.param .f32 _Z13vectorScl_kerPfS_if_param_3
)
{
	.reg .pred 	%p<2>;
	.reg .b32 	%r<6>;
	.reg .b32 	%f<4>;
	.reg .b64 	%rd<8>;

	ld.param.u64 	%rd1, [_Z13vectorScl_kerPfS_if_param_0];
	ld.param.u64 	%rd2, [_Z13vectorScl_kerPfS_if_param_1];
	ld.param.u32 	%r2, [_Z13vectorScl_kerPfS_if_param_2];
	ld.param.f32 	%f1, [_Z13vectorScl_kerPfS_if_param_3];
	mov.u32 	%r3, %ctaid.x;
	mov.u32 	%r4, %ntid.x;
	mov.u32 	%r5, %tid.x;
	mad.lo.s32 	%r1, %r3, %r4, %r5;
	setp.ge.s32 	%p1, %r1, %r2;
	@%p1 bra 	$L__BB2_2;
	cvta.to.global.u64 	%rd3, %rd1;
	cvta.to.global.u64 	%rd4, %rd2;
	mul.wide.s32 	%rd5, %r1, 4;
	add.s64 	%rd6, %rd3, %rd5;
	ld.global.f32 	%f2, [%rd6];
	mul.f32 	%f3, %f1, %f2;
	add.s64 	%rd7, %rd4, %rd5;
	st.global.f32 	[%rd7], %f3;
$L__BB2_2:
	ret;

}
	// .globl	_Z13vectorAdd_kerPfS_S_i
.visible .entry _Z13vectorAdd_kerPfS_S_i(
	.param .u64 .ptr .align 1 _Z13vectorAdd_kerPfS_S_i_param_0,
	.param .u64 .ptr .align 1 _Z13vectorAdd_kerPfS_S_i_param_1,
	.param .u64 .ptr .align 1 _Z13vectorAdd_kerPfS_S_i_param_2,
	.param .u32 _Z13vectorAdd_kerPfS_S_i_param_3
)
{
	.reg .pred 	%p<2>;
	.reg .b32 	%r<6>;
	.reg .b32 	%f<4>;
	.reg .b64 	%rd<11>;

	ld.param.u64 	%rd1, [_Z13vectorAdd_kerPfS_S_i_param_0];
	ld.param.u64 	%rd2, [_Z13vectorAdd_kerPfS_S_i_param_1];
	ld.param.u64 	%rd3, [_Z13vectorAdd_kerPfS_S_i_param_2];
	ld.param.u32 	%r2, [_Z13vectorAdd_kerPfS_S_i_param_3];
	mov.u32 	%r3, %ctaid.x;
	mov.u32 	%r4, %ntid.x;
	mov.u32 	%r5, %tid.x;
	mad.lo.s32 	%r1, %r3, %r4, %r5;
	setp.ge.s32 	%p1, %r1, %r2;
	@%p1 bra 	$L__BB3_2;
	cvta.to.global.u64 	%rd4, %rd1;
	cvta.to.global.u64 	%rd5, %rd2;
	cvta.to.global.u64 	%rd6, %rd3;
	mul.wide.s32 	%rd7, %r1, 4;
	add.s64 	%rd8, %rd4, %rd7;
	ld.global.f32 	%f1, [%rd8];
	add.s64 	%rd9, %rd5, %rd7;
	ld.global.f32 	%f2, [%rd9];
	add.f32 	%f3, %f1, %f2;
	add.s64 	%rd10, %rd6, %rd7;
	st.global.f32 	[%rd10], %f3;
$L__BB3_2:
	ret;

}
	// .globl	_Z13vectorSub_kerPfS_S_i
.visible .entry _Z13vectorSub_kerPfS_S_i(
	.param .u64 .ptr .align 1 _Z13vectorSub_kerPfS_S_i_param_0,
	.param .u64 .ptr .align 1 _Z13vectorSub_kerPfS_S_i_param_1,
	.param .u64 .ptr .align 1 _Z13vectorSub_kerPfS_S_i_param_2,
	.param .u32 _Z13vectorSub_kerPfS_S_i_param_3
)
{
	.reg .pred 	%p<2>;
	.reg .b32 	%r<6>;
	.reg .b32 	%f<4>;
	.reg .b64 	%rd<11>;

	ld.param.u64 	%rd1, [_Z13vectorSub_kerPfS_S_i_param_0];
	ld.param.u64 	%rd2, [_Z13vectorSub_kerPfS_S_i_param_1];
	ld.param.u64 	%rd3, [_Z13vectorSub_kerPfS_S_i_param_2];
	ld.param.u32 	%r2, [_Z13vectorSub_kerPfS_S_i_param_3];
	mov.u32 	%r3, %ctaid.x;
	mov.u32 	%r4, %ntid.x;
	mov.u32 	%r5, %tid.x;
	mad.lo.s32 	%r1, %r3, %r4, %r5;
	setp.ge.s32 	%p1, %r1, %r2;
	@%p1 bra 	$L__BB4_2;
	cvta.to.global.u64 	%rd4, %rd1;
	cvta.to.global.u64 	%rd5, %rd2;
	cvta.to.global.u64 	%rd6, %rd3;
	mul.wide.s32 	%rd7, %r1, 4;
	add.s64 	%rd8, %rd4, %rd7;
	ld.global.f32 	%f1, [%rd8];
	add.s64 	%rd9, %rd5, %rd7;
	ld.global.f32 	%f2, [%rd9];
	sub.f32 	%f3, %f1, %f2;
	add.s64 	%rd10, %rd6, %rd7;
	st.global.f32 	[%rd10], %f3;
$L__BB4_2:
	ret;

}
	// .globl	_Z15vectorPMult_kerPfS_S_i
.visible .entry _Z15vectorPMult_kerPfS_S_i(
	.param .u64 .ptr .align 1 _Z15vectorPMult_kerPfS_S_i_param_0,
	.param .u64 .ptr .align 1 _Z15vectorPMult_kerPfS_S_i_param_1,
	.param .u64 .ptr .align 1 _Z15vectorPMult_kerPfS_S_i_param_2,
	.param .u32 _Z15vectorPMult_kerPfS_S_i_param_3
)
{
	.reg .pred 	%p<2>;
	.reg .b32 	%r<6>;
	.reg .b32 	%f<4>;
	.reg .b64 	%rd<11>;

	ld.param.u64 	%rd1, [_Z15vectorPMult_kerPfS_S_i_param_0];
	ld.param.u64 	%rd2, [_Z15vectorPMult_kerPfS_S_i_param_1];
	ld.param.u64 	%rd3, [_Z15vectorPMult_kerPfS_S_i_param_2];
	ld.param.u32 	%r2, [_Z15vectorPMult_kerPfS_S_i_param_3];
	mov.u32 	%r3, %ctaid.x;
	mov.u32 	%r4, %ntid.x;
	mov.u32 	%r5, %tid.x;
	mad.lo.s32 	%r1, %r3, %r4, %r5;
	setp.ge.s32 	%p1, %r1, %r2;
	@%p1 bra 	$L__BB5_2;
	cvta.to.global.u64 	%rd4, %rd1;
	cvta.to.global.u64 	%rd5, %rd2;
	cvta.to.global.u64 	%rd6, %rd3;
	mul.wide.s32 	%rd7, %r1, 4;
	add.s64 	%rd8, %rd4, %rd7;
	ld.global.f32 	%f1, [%rd8];
	add.s64 	%rd9, %rd5, %rd7;
	ld.global.f32 	%f2, [%rd9];
	mul.f32 	%f3, %f1, %f2;
	add.s64 	%rd10, %rd6, %rd7;
	st.global.f32 	[%rd10], %f3;
$L__BB5_2:
	ret;

}
	// .globl	_Z17vectorSigmoid_kerPfS_i
.visible .entry _Z17vectorSigmoid_kerPfS_i(
	.param .u64 .ptr .align 1 _Z17vectorSigmoid_kerPfS_i_param_0,
	.param .u64 .ptr .align 1 _Z17vectorSigmoid_kerPfS_i_param_1,
	.param .u32 _Z17vectorSigmoid_kerPfS_i_param_2
)
{
	.reg .pred 	%p<3>;
	.reg .b32 	%r<6>;
	.reg .b32 	%f<5>;
	.reg .b64 	%rd<8>;
	.reg .b64 	%fd<8>;

	ld.param.u64 	%rd1, [_Z17vectorSigmoid_kerPfS_i_param_0];
	ld.param.u64 	%rd2, [_Z17vectorSigmoid_kerPfS_i_param_1];
	ld.param.u32 	%r2, [_Z17vectorSigmoid_kerPfS_i_param_2];
	mov.u32 	%r3, %ctaid.x;
	mov.u32 	%r4, %ntid.x;
	mov.u32 	%r5, %tid.x;
	mad.lo.s32 	%r1, %r3, %r4, %r5;
	setp.ge.s32 	%p1, %r1, %r2;
	@%p1 bra 	$L__BB6_2;
	cvta.to.global.u64 	%rd3, %rd1;
	cvta.to.global.u64 	%rd4, %rd2;
	mul.wide.s32 	%rd5, %r1, 4;
	add.s64 	%rd6, %rd3, %rd5;
	ld.global.f32 	%f1, [%rd6];
	cvt.f64.f32 	%fd1, %f1;
	mul.f64 	%fd2, %fd1, 0d3FE0000000000000;
	setp.lt.f32 	%p2, %f1, 0f00000000;
	neg.f32 	%f2, %f1;
	selp.f32 	%f3, %f2, %f1, %p2;
	cvt.f64.f32 	%fd3, %f3;
	add.f64 	%fd4, %fd3, 0d3FF0000000000000;
	div.rn.f64 	%fd5, %fd2, %fd4;
	mov.f64 	%fd6, 0d3FE0000000000000;
	sub.f64 	%fd7, %fd6, %fd5;
	cvt.rn.f32.f64 	%f4, %fd7;
	add.s64 	%rd7, %rd4, %rd5;
	st.global.f32 	[%rd7], %f4;
$L__BB6_2:
	ret;

}
	// .globl	_Z22vectorSigmoidDeriv_kerPfS_i
.visible .entry _Z22vectorSigmoidDeriv_kerPfS_i(
	.param .u64 .ptr .align 1 _Z22vectorSigmoidDeriv_kerPfS_i_param_0,
	.param .u64 .ptr .align 1 _Z22vectorSigmoidDeriv_kerPfS_i_param_1,
	.param .u32 _Z22vectorSigmoidDeriv_kerPfS_i_param_2
)
{
	.reg .pred 	%p<3>;
	.reg .b32 	%r<6>;
	.reg .b32 	%f<8>;
	.reg .b64 	%rd<8>;

	ld.param.u64 	%rd1, [_Z22vectorSigmoidDeriv_kerPfS_i_param_0];
	ld.param.u64 	%rd2, [_Z22vectorSigmoidDeriv_kerPfS_i_param_1];
	ld.param.u32 	%r2, [_Z22vectorSigmoidDeriv_kerPfS_i_param_2];
	mov.u32 	%r3, %ctaid.x;
	mov.u32 	%r4, %ntid.x;
	mov.u32 	%r5, %tid.x;
	mad.lo.s32 	%r1, %r3, %r4, %r5;
	setp.ge.s32 	%p1, %r1, %r2;
	@%p1 bra 	$L__BB7_2;
	cvta.to.global.u64 	%rd3, %rd1;
	cvta.to.global.u64 	%rd4, %rd2;
	mul.wide.s32 	%rd5, %r1, 4;
	add.s64 	%rd6, %rd3, %rd5;
	ld.global.f32 	%f1, [%rd6];
	setp.lt.f32 	%p2, %f1, 0f00000000;
	neg.f32 	%f2, %f1;
	selp.f32 	%f3, %f2, %f1, %p2;
	add.f32 	%f4, %f3, 0f3F800000;
	mul.f32 	%f5, %f4, %f4;
	mov.f32 	%f6, 0fBF000000;
	div.rn.f32 	%f7, %f6, %f5;
	add.s64 	%rd7, %rd4, %rd5;
	st.global.f32 	[%rd7], %f7;
$L__BB7_2:
	ret;

}
	// .globl	_Z10aXpb_Y_kerfPffS_i
.visible .entry _Z10aXpb_Y_kerfPffS_i(
	.param .f32 _Z10aXpb_Y_kerfPffS_i_param_0,
	.param .u64 .ptr .align 1 _Z10aXpb_Y_kerfPffS_i_param_1,
	.param .f32 _Z10aXpb_Y_kerfPffS_i_param_2,
	.param .u64 .ptr .align 1 _Z10aXpb_Y_kerfPffS_i_param_3,
	.param .u32 _Z10aXpb_Y_kerfPffS_i_param_4
)
{
	.reg .pred 	%p<2>;
	.reg .b32 	%r<6>;
	.reg .b32 	%f<7>;
	.reg .b64 	%rd<8>;

	ld.param.f32 	%f1, [_Z10aXpb_Y_kerfPffS_i_param_0];
	ld.param.u64 	%rd1, [_Z10aXpb_Y_kerfPffS_i_param_1];
	ld.param.f32 	%f2, [_Z10aXpb_Y_kerfPffS_i_param_2];
	ld.param.u64 	%rd2, [_Z10aXpb_Y_kerfPffS_i_param_3];
	ld.param.u32 	%r2, [_Z10aXpb_Y_kerfPffS_i_param_4];
	mov.u32 	%r3, %ctaid.x;
	mov.u32 	%r4, %ntid.x;
	mov.u32 	%r5, %tid.x;
	mad.lo.s32 	%r1, %r3, %r4, %r5;
	setp.ge.s32 	%p1, %r1, %r2;
	@%p1 bra 	$L__BB8_2;
	cvta.to.global.u64 	%rd3, %rd1;
	cvta.to.global.u64 	%rd4, %rd2;
	mul.wide.s32 	%rd5, %r1, 4;
	add.s64 	%rd6, %rd3, %rd5;
	ld.global.f32 	%f3, [%rd6];
	fma.rn.f32 	%f4, %f1, %f3, %f2;
	add.s64 	%rd7, %rd4, %rd5;
	ld.global.f32 	%f5, [%rd7];
	mul.f32 	%f6, %f5, %f4;
	st.global.f32 	[%rd7], %f6;
$L__BB8_2:
	ret;

}
	// .globl	_Z8XVpY_kerPfS_S_i
.visible .entry _Z8XVpY_kerPfS_S_i(
	.param .u64 .ptr .align 1 _Z8XVpY_kerPfS_S_i_param_0,
	.param .u64 .ptr .align 1 _Z8XVpY_kerPfS_S_i_param_1,
	.param .u64 .ptr .align 1 _Z8XVpY_kerPfS_S_i_param_2,
	.param .u32 _Z8XVpY_kerPfS_S_i_param_3
)
{
	.reg .pred 	%p<2>;
	.reg .b32 	%r<6>;
	.reg .b32 	%f<5>;
	.reg .b64 	%rd<11>;

	ld.param.u64 	%rd1, [_Z8XVpY_kerPfS_S_i_param_0];
	ld.param.u64 	%rd2, [_Z8XVpY_kerPfS_S_i_param_1];
	ld.param.u64 	%rd3, [_Z8XVpY_kerPfS_S_i_param_2];
	ld.param.u32 	%r2, [_Z8XVpY_kerPfS_S_i_param_3];
	mov.u32 	%r3, %ctaid.x;
	mov.u32 	%r4, %ntid.x;
	mov.u32 	%r5, %tid.x;
	mad.lo.s32 	%r1, %r3, %r4, %r5;
	setp.ge.s32 	%p1, %r1, %r2;
	@%p1 bra 	$L__BB9_2;
	cvta.to.global.u64 	%rd4, %rd1;
	cvta.to.global.u64 	%rd5, %rd2;
	cvta.to.global.u64 	%rd6, %rd3;
	mul.wide.s32 	%rd7, %r1, 4;
	add.s64 	%rd8, %rd4, %rd7;
	ld.global.f32 	%f1, [%rd8];
	add.s64 	%rd9, %rd5, %rd7;
	ld.global.f32 	%f2, [%rd9];
	add.s64 	%rd10, %rd6, %rd7;
	ld.global.f32 	%f3, [%rd10];
	fma.rn.f32 	%f4, %f1, %f2, %f3;
	st.global.f32 	[%rd10], %f4;
$L__BB9_2:
	ret;

}


// ===== COMPILED SASS (sm_100) =====

	.target	sm_100

	.elftype	@"ET_EXEC"


//--------------------- .note.nv.tkinfo           --------------------------
	.section	.note.nv.tkinfo,"",@"SHT_NOTE"
	.sectionflags	@"SHF_NOTE_NV_TKINFO"
	.tkinfo
        /*0018*/ 	.word	0x00000002
        /*0030*/ 	.string	""
        /*0030*/ 	.string	"ptxas"
        /*0030*/ 	.string	"Cuda compilation tools, release 13.0, V13.0.88"
        /*0030*/ 	.string	"Build cuda_13.0.r13.0/compiler.36424714_0"
        /*0030*/ 	.string	"-arch sm_100 -m 64 "



//--------------------- .note.nv.cuinfo           --------------------------
	.section	.note.nv.cuinfo,"",@"SHT_NOTE"
	.sectionflags	@"SHF_NOTE_NV_CUINFO"
        /*0018*/ 	.short	0x0002
        /*001a*/ 	.short	0x0064
        /*001c*/ 	.short	0x0082
	.zero		2


//--------------------- .nv.info                  --------------------------
	.section	.nv.info,"",@"SHT_CUDA_INFO"
	.align	4


	//----- nvinfo : EIATTR_REGCOUNT
	.align		4
        /*0000*/ 	.byte	0x04, 0x2f
        /*0002*/ 	.short	(.L_1 - .L_0)
	.align		4
.L_0:
        /*0004*/ 	.word	index@(_Z13vectorSet_kerPfif)
        /*0008*/ 	.word	0x0000000a


	//----- nvinfo : EIATTR_FRAME_SIZE
	.align		4
.L_1:
        /*000c*/ 	.byte	0x04, 0x11
        /*000e*/ 	.short	(.L_3 - .L_2)
	.align		4
.L_2:
        /*0010*/ 	.word	index@(_Z13vectorSet_kerPfif)
        /*0014*/ 	.word	0x00000000


	//----- nvinfo : EIATTR_REGCOUNT
	.align		4
.L_3:
        /*0018*/ 	.byte	0x04, 0x2f
        /*001a*/ 	.short	(.L_5 - .L_4)
	.align		4
.L_4:
        /*001c*/ 	.word	index@(_Z16vectorAddScl_kerPfS_if)
        /*0020*/ 	.word	0x0000000a


	//----- nvinfo : EIATTR_FRAME_SIZE
	.align		4
.L_5:
        /*0024*/ 	.byte	0x04, 0x11
        /*0026*/ 	.short	(.L_7 - .L_6)
	.align		4
.L_6:
        /*0028*/ 	.word	index@(_Z16vectorAddScl_kerPfS_if)
        /*002c*/ 	.word	0x00000000


	//----- nvinfo : EIATTR_REGCOUNT
	.align		4
.L_7:
        /*0030*/ 	.byte	0x04, 0x2f
        /*0032*/ 	.short	(.L_9 - .L_8)
	.align		4
.L_8:
        /*0034*/ 	.word	index@(_Z13vectorScl_kerPfS_if)
        /*0038*/ 	.word	0x0000000a


	//----- nvinfo : EIATTR_FRAME_SIZE
	.align		4
.L_9:
        /*003c*/ 	.byte	0x04, 0x11
        /*003e*/ 	.short	(.L_11 - .L_10)
	.align		4
.L_10:
        /*0040*/ 	.word	index@(_Z13vectorScl_kerPfS_if)
        /*0044*/ 	.word	0x00000000


	//----- nvinfo : EIATTR_REGCOUNT
	.align		4
.L_11:
        /*0048*/ 	.byte	0x04, 0x2f
        /*004a*/ 	.short	(.L_13 - .L_12)
	.align		4
.L_12:
        /*004c*/ 	.word	index@(_Z13vectorAdd_kerPfS_S_i)
        /*0050*/ 	.word	0x0000000c


	//----- nvinfo : EIATTR_FRAME_SIZE
	.align		4
.L_13:
        /*0054*/ 	.byte	0x04, 0x11
        /*0056*/ 	.short	(.L_15 - .L_14)
	.align		4
.L_14:
        /*0058*/ 	.word	index@(_Z13vectorAdd_kerPfS_S_i)
        /*005c*/ 	.word	0x00000000


	//----- nvinfo : EIATTR_REGCOUNT
	.align		4
.L_15:
        /*0060*/ 	.byte	0x04, 0x2f
        /*0062*/ 	.short	(.L_17 - .L_16)
	.align		4
.L_16:
        /*0064*/ 	.word	index@(_Z13vectorSub_kerPfS_S_i)
        /*0068*/ 	.word	0x0000000c


	//----- nvinfo : EIATTR_FRAME_SIZE
	.align		4
.L_17:
        /*006c*/ 	.byte	0x04, 0x11
        /*006e*/ 	.short	(.L_19 - .L_18)
	.align		4
.L_18:
        /*0070*/ 	.word	index@(_Z13vectorSub_kerPfS_S_i)
        /*0074*/ 	.word	0x00000000


	//----- nvinfo : EIATTR_REGCOUNT
	.align		4
.L_19:
        /*0078*/ 	.byte	0x04, 0x2f
        /*007a*/ 	.short	(.L_21 - .L_20)
	.align		4
.L_20:
        /*007c*/ 	.word	index@(_Z15vectorPMult_kerPfS_S_i)
        /*0080*/ 	.word	0x0000000c


	//----- nvinfo : EIATTR_FRAME_SIZE
	.align		4
.L_21:
        /*0084*/ 	.byte	0x04, 0x11
        /*0086*/ 	.short	(.L_23 - .L_22)
	.align		4
.L_22:
        /*0088*/ 	.word	index@(_Z15vectorPMult_kerPfS_S_i)
        /*008c*/ 	.word	0x00000000


	//----- nvinfo : EIATTR_REGCOUNT
	.align		4
.L_23:
        /*0090*/ 	.byte	0x04, 0x2f
        /*0092*/ 	.short	(.L_25 - .L_24)
	.align		4
.L_24:
        /*0094*/ 	.word	index@(_Z17vectorSigmoid_kerPfS_i)
        /*0098*/ 	.word	0x00000019


	//----- nvinfo : EIATTR_FRAME_SIZE
	.align		4
.L_25:
        /*009c*/ 	.byte	0x04, 0x11
        /*009e*/ 	.short	(.L_27 - .L_26)
	.align		4
.L_26:
        /*00a0*/ 	.word	index@($__internal_1_$__cuda_sm20_div_rn_f64_full)
        /*00a4*/ 	.word	0x00000000


	//----- nvinfo : EIATTR_FRAME_SIZE
	.align		4
.L_27:
        /*00a8*/ 	.byte	0x04, 0x11
        /*00aa*/ 	.short	(.L_29 - .L_28)
	.align		4
.L_28:
        /*00ac*/ 	.word	index@(_Z17vectorSigmoid_kerPfS_i)
        /*00b0*/ 	.word	0x00000000


	//----- nvinfo : EIATTR_REGCOUNT
	.align		4
.L_29:
        /*00b4*/ 	.byte	0x04, 0x2f
        /*00b6*/ 	.short	(.L_31 - .L_30)
	.align		4
.L_30:
        /*00b8*/ 	.word	index@(_Z22vectorSigmoidDeriv_kerPfS_i)
        /*00bc*/ 	.word	0x0000000d


	//----- nvinfo : EIATTR_FRAME_SIZE
	.align		4
.L_31:
        /*00c0*/ 	.byte	0x04, 0x11
        /*00c2*/ 	.short	(.L_33 - .L_32)
	.align		4
.L_32:
        /*00c4*/ 	.word	index@($__internal_0_$__cuda_sm3x_div_rn_noftz_f32_slowpath)
        /*00c8*/ 	.word	0x00000000


	//----- nvinfo : EIATTR_FRAME_SIZE
	.align		4
.L_33:
        /*00cc*/ 	.byte	0x04, 0x11
        /*00ce*/ 	.short	(.L_35 - .L_34)
	.align		4
.L_34:
        /*00d0*/ 	.word	index@(_Z22vectorSigmoidDeriv_kerPfS_i)
        /*00d4*/ 	.word	0x00000000


	//----- nvinfo : EIATTR_REGCOUNT
	.align		4
.L_35:
        /*00d8*/ 	.byte	0x04, 0x2f
        /*00da*/ 	.short	(.L_37 - .L_36)
	.align		4
.L_36:
        /*00dc*/ 	.word	index@(_Z10aXpb_Y_kerfPffS_i)
        /*00e0*/ 	.word	0x0000000c


	//----- nvinfo : EIATTR_FRAME_SIZE
	.align		4
.L_37:
        /*00e4*/ 	.byte	0x04, 0x11
        /*00e6*/ 	.short	(.L_39 - .L_38)
	.align		4
.L_38:
        /*00e8*/ 	.word	index@(_Z10aXpb_Y_kerfPffS_i)
        /*00ec*/ 	.word	0x00000000


	//----- nvinfo : EIATTR_REGCOUNT
	.align		4
.L_39:
        /*00f0*/ 	.byte	0x04, 0x2f
        /*00f2*/ 	.short	(.L_41 - .L_40)
	.align		4
.L_40:
        /*00f4*/ 	.word	index@(_Z8XVpY_kerPfS_S_i)
        /*00f8*/ 	.word	0x0000000c


	//----- nvinfo : EIATTR_FRAME_SIZE
	.align		4
.L_41:
        /*00fc*/ 	.byte	0x04, 0x11
        /*00fe*/ 	.short	(.L_43 - .L_42)
	.align		4
.L_42:
        /*0100*/ 	.word	index@(_Z8XVpY_kerPfS_S_i)
        /*0104*/ 	.word	0x00000000


	//----- nvinfo : EIATTR_MIN_STACK_SIZE
	.align		4
.L_43:
        /*0108*/ 	.byte	0x04, 0x12
        /*010a*/ 	.short	(.L_45 - .L_44)
	.align		4
.L_44:
        /*010c*/ 	.word	index@(_Z8XVpY_kerPfS_S_i)
        /*0110*/ 	.word	0x00000000


	//----- nvinfo : EIATTR_MIN_STACK_SIZE
	.align		4
.L_45:
        /*0114*/ 	.byte	0x04, 0x12
        /*0116*/ 	.short	(.L_47 - .L_46)
	.align		4
.L_46:
        /*0118*/ 	.word	index@(_Z10aXpb_Y_kerfPffS_i)
        /*011c*/ 	.word	0x00000000


	//----- nvinfo : EIATTR_MIN_STACK_SIZE
	.align		4
.L_47:
        /*0120*/ 	.byte	0x04, 0x12
        /*0122*/ 	.short	(.L_49 - .L_48)
	.align		4
.L_48:
        /*0124*/ 	.word	index@(_Z22vectorSigmoidDeriv_kerPfS_i)
        /*0128*/ 	.word	0x00000000


	//----- nvinfo : EIATTR_MIN_STACK_SIZE
	.align		4
.L_49:
        /*012c*/ 	.byte	0x04, 0x12
        /*012e*/ 	.short	(.L_51 - .L_50)
	.align		4
.L_50:
        /*0130*/ 	.word	index@(_Z17vectorSigmoid_kerPfS_i)
        /*0134*/ 	.word	0x00000000


	//----- nvinfo : EIATTR_MIN_STACK_SIZE
	.align		4
.L_51:
        /*0138*/ 	.byte	0x04, 0x12
        /*013a*/ 	.short	(.L_53 - .L_52)
	.align		4
.L_52:
        /*013c*/ 	.word	index@(_Z15vectorPMult_kerPfS_S_i)
        /*0140*/ 	.word	0x00000000


	//----- nvinfo : EIATTR_MIN_STACK_SIZE
	.align		4
.L_53:
        /*0144*/ 	.byte	0x04, 0x12
        /*0146*/ 	.short	(.L_55 - .L_54)
	.align		4
.L_54:
        /*0148*/ 	.word	index@(_Z13vectorSub_kerPfS_S_i)
        /*014c*/ 	.word	0x00000000


	//----- nvinfo : EIATTR_MIN_STACK_SIZE
	.align		4
.L_55:
        /*0150*/ 	.byte	0x04, 0x12
        /*0152*/ 	.short	(.L_57 - .L_56)
	.align		4
.L_56:
        /*0154*/ 	.word	index@(_Z13vectorAdd_kerPfS_S_i)
        /*0158*/ 	.word	0x00000000


	//----- nvinfo : EIATTR_MIN_STACK_SIZE
	.align		4
.L_57:
        /*015c*/ 	.byte	0x04, 0x12
        /*015e*/ 	.short	(.L_59 - .L_58)
	.align		4
.L_58:
        /*0160*/ 	.word	index@(_Z13vectorScl_kerPfS_if)
        /*0164*/ 	.word	0x00000000


	//----- nvinfo : EIATTR_MIN_STACK_SIZE
	.align		4
.L_59:
        /*0168*/ 	.byte	0x04, 0x12
        /*016a*/ 	.short	(.L_61 - .L_60)
	.align		4
.L_60:
        /*016c*/ 	.word	index@(_Z16vectorAddScl_kerPfS_if)
        /*0170*/ 	.word	0x00000000


	//----- nvinfo : EIATTR_MIN_STACK_SIZE
	.align		4
.L_61:
        /*0174*/ 	.byte	0x04, 0x12
        /*0176*/ 	.short	(.L_63 - .L_62)
	.align		4
.L_62:
        /*0178*/ 	.word	index@(_Z13vectorSet_kerPfif)
        /*017c*/ 	.word	0x00000000
.L_63:


//--------------------- .nv.compat                --------------------------
	.section	.nv.compat,"",@"SHT_CUDA_COMPAT_INFO"
	.align	4
        /*0000*/ 	.byte	0x02, 0x09, 0x00, 0x00, 0x02, 0x02, 0x01, 0x00, 0x02, 0x05, 0x05, 0x00, 0x03, 0x07, 0x01, 0x01
        /*0010*/ 	.byte	0x02, 0x03, 0x00, 0x00, 0x02, 0x06, 0x01, 0x00, 0x04, 0x0b, 0x08, 0x00, 0x01, 0x00, 0x00, 0x00
        /*0020*/ 	.byte	0x00, 0x00, 0x00, 0x00


//--------------------- .nv.info._Z8XVpY_kerPfS_S_i --------------------------
	.section	.nv.info._Z8XVpY_kerPfS_S_i,"",@"SHT_CUDA_INFO"
	.sectionflags	@""
	.align	4


	//----- nvinfo : EIATTR_CUDA_API_VERSION
	.align		4
        /*0000*/ 	.byte	0x04, 0x37
        /*0002*/ 	.short	(.L_65 - .L_64)
.L_64:
        /*0004*/ 	.word	0x00000082


	//----- nvinfo : EIATTR_KPARAM_INFO
	.align		4
.L_65:
        /*0008*/ 	.byte	0x04, 0x17
        /*000a*/ 	.short	(.L_67 - .L_66)
.L_66:
        /*000c*/ 	.word	0x00000000
        /*0010*/ 	.short	0x0003
        /*0012*/ 	.short	0x0018
        /*0014*/ 	.byte	0x00, 0xf0, 0x11, 0x00


	//----- nvinfo : EIATTR_KPARAM_INFO
	.align		4
.L_67:
        /*0018*/ 	.byte	0x04, 0x17
        /*001a*/ 	.short	(.L_69 - .L_68)
.L_68:
        /*001c*/ 	.word	0x00000000
        /*0020*/ 	.short	0x0002
        /*0022*/ 	.short	0x0010
        /*0024*/ 	.byte	0x00, 0xf5, 0x21, 0x00


	//----- nvinfo : EIATTR_KPARAM_INFO
	.align		4
.L_69:
        /*0028*/ 	.byte	0x04, 0x17
        /*002a*/ 	.short	(.L_71 - .L_70)
.L_70:
        /*002c*/ 	.word	0x00000000
        /*0030*/ 	.short	0x0001
        /*0032*/ 	.short	0x0008
        /*0034*/ 	.byte	0x00, 0xf5, 0x21, 0x00


	//----- nvinfo : EIATTR_KPARAM_INFO
	.align		4
.L_71:
        /*0038*/ 	.byte	0x04, 0x17
        /*003a*/ 	.short	(.L_73 - .L_72)
.L_72:
        /*003c*/ 	.word	0x00000000
        /*0040*/ 	.short	0x0000
        /*0042*/ 	.short	0x0000
        /*0044*/ 	.byte	0x00, 0xf5, 0x21, 0x00


	//----- nvinfo : EIATTR_SPARSE_MMA_MASK
	.align		4
.L_73:
        /*0048*/ 	.byte	0x03, 0x50
        /*004a*/ 	.short	0x0000


	//----- nvinfo : EIATTR_MAXREG_COUNT
	.align		4
        /*004c*/ 	.byte	0x03, 0x1b
        /*004e*/ 	.short	0x00ff


	//----- nvinfo : EIATTR_MERCURY_ISA_VERSION
	.align		4
        /*0050*/ 	.byte	0x03, 0x5f
        /*0052*/ 	.short	0x0101


	//----- nvinfo : EIATTR_VRC_CTA_INIT_COUNT
	.align		4
        /*0054*/ 	.byte	0x02, 0x4a
	.zero		1
	.zero		1


	//----- nvinfo : EIATTR_EXIT_INSTR_OFFSETS
	.align		4
        /*0058*/ 	.byte	0x04, 0x1c
        /*005a*/ 	.short	(.L_75 - .L_74)


	//   ....[0]....
.L_74:
        /*005c*/ 	.word	0x00000070


	//   ....[1]....
        /*0060*/ 	.word	0x00000140


	//----- nvinfo : EIATTR_CBANK_PARAM_SIZE
	.align		4
.L_75:
        /*0064*/ 	.byte	0x03, 0x19
        /*0066*/ 	.short	0x001c


	//----- nvinfo : EIATTR_PARAM_CBANK
	.align		4
        /*0068*/ 	.byte	0x04, 0x0a
        /*006a*/ 	.short	(.L_77 - .L_76)
	.align		4
.L_76:
        /*006c*/ 	.word	index@(.nv.constant0._Z8XVpY_kerPfS_S_i)
        /*0070*/ 	.short	0x0380
        /*0072*/ 	.short	0x001c


	//----- nvinfo : EIATTR_SW_WAR
	.align		4
.L_77:
        /*0074*/ 	.byte	0x04, 0x36
        /*0076*/ 	.short	(.L_79 - .L_78)
.L_78:
        /*0078*/ 	.word	0x00000008
.L_79:


//--------------------- .nv.info._Z10aXpb_Y_kerfPffS_i --------------------------
	.section	.nv.info._Z10aXpb_Y_kerfPffS_i,"",@"SHT_CUDA_INFO"
	.sectionflags	@""
	.align	4


	//----- nvinfo : EIATTR_CUDA_API_VERSION
	.align		4
        /*0000*/ 	.byte	0x04, 0x37
        /*0002*/ 	.short	(.L_81 - .L_80)
.L_80:
        /*0004*/ 	.word	0x00000082


	//----- nvinfo : EIATTR_KPARAM_INFO
	.align		4
.L_81:
        /*0008*/ 	.byte	0x04, 0x17
        /*000a*/ 	.short	(.L_83 - .L_82)
.L_82:
        /*000c*/ 	.word	0x00000000
        /*0010*/ 	.short	0x0004
        /*0012*/ 	.short	0x0020
        /*0014*/ 	.byte	0x00, 0xf0, 0x11, 0x00


	//----- nvinfo : EIATTR_KPARAM_INFO
	.align		4
.L_83:
        /*0018*/ 	.byte	0x04, 0x17
        /*001a*/ 	.short	(.L_85 - .L_84)
.L_84:
        /*001c*/ 	.word	0x00000000
        /*0020*/ 	.short	0x0003
        /*0022*/ 	.short	0x0018
        /*0024*/ 	.byte	0x00, 0xf5, 0x21, 0x00


	//----- nvinfo : EIATTR_KPARAM_INFO
	.align		4
.L_85:
        /*0028*/ 	.byte	0x04, 0x17
        /*002a*/ 	.short	(.L_87 - .L_86)
.L_86:
        /*002c*/ 	.word	0x00000000
        /*0030*/ 	.short	0x0002
        /*0032*/ 	.short	0x0010
        /*0034*/ 	.byte	0x00, 0xf0, 0x11, 0x00


	//----- nvinfo : EIATTR_KPARAM_INFO
	.align		4
.L_87:
        /*0038*/ 	.byte	0x04, 0x17
        /*003a*/ 	.short	(.L_89 - .L_88)
.L_88:
        /*003c*/ 	.word	0x00000000
        /*0040*/ 	.short	0x0001
        /*0042*/ 	.short	0x0008
        /*0044*/ 	.byte	0x00, 0xf5, 0x21, 0x00


	//----- nvinfo : EIATTR_KPARAM_INFO
	.align		4
.L_89:
        /*0048*/ 	.byte	0x04, 0x17
        /*004a*/ 	.short	(.L_91 - .L_90)
.L_90:
        /*004c*/ 	.word	0x00000000
        /*0050*/ 	.short	0x0000
        /*0052*/ 	.short	0x0000
        /*0054*/ 	.byte	0x00, 0xf0, 0x11, 0x00


	//----- nvinfo : EIATTR_SPARSE_MMA_MASK
	.align		4
.L_91:
        /*0058*/ 	.byte	0x03, 0x50
        /*005a*/ 	.short	0x0000


	//----- nvinfo : EIATTR_MAXREG_COUNT
	.align		4
        /*005c*/ 	.byte	0x03, 0x1b
        /*005e*/ 	.short	0x00ff


	//----- nvinfo : EIATTR_MERCURY_ISA_VERSION
	.align		4
        /*0060*/ 	.byte	0x03, 0x5f
        /*0062*/ 	.short	0x0101


	//----- nvinfo : EIATTR_VRC_CTA_INIT_COUNT
	.align		4
        /*0064*/ 	.byte	0x02, 0x4a
	.zero		1
	.zero		1


	//----- nvinfo : EIATTR_EXIT_INSTR_OFFSETS
	.align		4
        /*0068*/ 	.byte	0x04, 0x1c
        /*006a*/ 	.short	(.L_93 - .L_92)


	//   ....[0]....
.L_92:
        /*006c*/ 	.word	0x00000070


	//   ....[1]....
        /*0070*/ 	.word	0x00000140


	//----- nvinfo : EIATTR_CBANK_PARAM_SIZE
	.align		4
.L_93:
        /*0074*/ 	.byte	0x03, 0x19
        /*0076*/ 	.short	0x0024


	//----- nvinfo : EIATTR_PARAM_CBANK
	.align		4
        /*0078*/ 	.byte	0x04, 0x0a
        /*007a*/ 	.short	(.L_95 - .L_94)
	.align		4
.L_94:
        /*007c*/ 	.word	index@(.nv.constant0._Z10aXpb_Y_kerfPffS_i)
        /*0080*/ 	.short	0x0380
        /*0082*/ 	.short	0x0024


	//----- nvinfo : EIATTR_SW_WAR
	.align		4
.L_95:
        /*0084*/ 	.byte	0x04, 0x36
        /*0086*/ 	.short	(.L_97 - .L_96)
.L_96:
        /*0088*/ 	.word	0x00000008
.L_97:


//--------------------- .nv.info._Z22vectorSigmoidDeriv_kerPfS_i --------------------------
	.section	.nv.info._Z22vectorSigmoidDeriv_kerPfS_i,"",@"SHT_CUDA_INFO"
	.sectionflags	@""
	.align	4


	//----- nvinfo : EIATTR_CUDA_API_VERSION
	.align		4
        /*0000*/ 	.byte	0x04, 0x37
        /*0002*/ 	.short	(.L_99 - .L_98)
.L_98:
        /*0004*/ 	.word	0x00000082


	//----- nvinfo : EIATTR_KPARAM_INFO
	.align		4
.L_99:
        /*0008*/ 	.byte	0x04, 0x17
        /*000a*/ 	.short	(.L_101 - .L_100)
.L_100:
        /*000c*/ 	.word	0x00000000
        /*0010*/ 	.short	0x0002
        /*0012*/ 	.short	0x0010
        /*0014*/ 	.byte	0x00, 0xf0, 0x11, 0x00


	//----- nvinfo : EIATTR_KPARAM_INFO
	.align		4
.L_101:
        /*0018*/ 	.byte	0x04, 0x17
        /*001a*/ 	.short	(.L_103 - .L_102)
.L_102:
        /*001c*/ 	.word	0x00000000
        /*0020*/ 	.short	0x0001
        /*0022*/ 	.short	0x0008
        /*0024*/ 	.byte	0x00, 0xf5, 0x21, 0x00


	//----- nvinfo : EIATTR_KPARAM_INFO
	.align		4
.L_103:
        /*0028*/ 	.byte	0x04, 0x17
        /*002a*/ 	.short	(.L_105 - .L_104)
.L_104:
        /*002c*/ 	.word	0x00000000
        /*0030*/ 	.short	0x0000
        /*0032*/ 	.short	0x0000
        /*0034*/ 	.byte	0x00, 0xf5, 0x21, 0x00


	//----- nvinfo : EIATTR_SPARSE_MMA_MASK
	.align		4
.L_105:
        /*0038*/ 	.byte	0x03, 0x50
        /*003a*/ 	.short	0x0000


	//----- nvinfo : EIATTR_MAXREG_COUNT
	.align		4
        /*003c*/ 	.byte	0x03, 0x1b
        /*003e*/ 	.short	0x00ff


	//----- nvinfo : EIATTR_MERCURY_ISA_VERSION
	.align		4
        /*0040*/ 	.byte	0x03, 0x5f
        /*0042*/ 	.short	0x0101


	//----- nvinfo : EIATTR_VRC_CTA_INIT_COUNT
	.align		4
        /*0044*/ 	.byte	0x02, 0x4a
	.zero		1
	.zero		1


	//----- nvinfo : EIATTR_EXIT_INSTR_OFFSETS
	.align		4
        /*0048*/ 	.byte	0x04, 0x1c
        /*004a*/ 	.short	(.L_107 - .L_106)


	//   ....[0]....
.L_106:
        /*004c*/ 	.word	0x00000070


	//   ....[1]....
        /*0050*/ 	.word	0x00000220


	//----- nvinfo : EIATTR_CRS_STACK_SIZE
	.align		4
.L_107:
        /*0054*/ 	.byte	0x04, 0x1e
        /*0056*/ 	.short	(.L_109 - .L_108)
.L_108:
        /*0058*/ 	.word	0x00000000


	//----- nvinfo : EIATTR_CBANK_PARAM_SIZE
	.align		4
.L_109:
        /*005c*/ 	.byte	0x03, 0x19
        /*005e*/ 	.short	0x0014


	//----- nvinfo : EIATTR_PARAM_CBANK
	.align		4
        /*0060*/ 	.byte	0x04, 0x0a
        /*0062*/ 	.short	(.L_111 - .L_110)
	.align		4
.L_110:
        /*0064*/ 	.word	index@(.nv.constant0._Z22vectorSigmoidDeriv_kerPfS_i)
        /*0068*/ 	.short	0x0380
        /*006a*/ 	.short	0x0014


	//----- nvinfo : EIATTR_SW_WAR
	.align		4
.L_111:
        /*006c*/ 	.byte	0x04, 0x36
        /*006e*/ 	.short	(.L_113 - .L_112)
.L_112:
        /*0070*/ 	.word	0x00000008
.L_113:


//--------------------- .nv.info._Z17vectorSigmoid_kerPfS_i --------------------------
	.section	.nv.info._Z17vectorSigmoid_kerPfS_i,"",@"SHT_CUDA_INFO"
	.sectionflags	@""
	.align	4


	//----- nvinfo : EIATTR_CUDA_API_VERSION
	.align		4
        /*0000*/ 	.byte	0x04, 0x37
        /*0002*/ 	.short	(.L_115 - .L_114)
.L_114:
        /*0004*/ 	.word	0x00000082


	//----- nvinfo : EIATTR_KPARAM_INFO
	.align		4
.L_115:
        /*0008*/ 	.byte	0x04, 0x17
        /*000a*/ 	.short	(.L_117 - .L_116)
.L_116:
        /*000c*/ 	.word	0x00000000
        /*0010*/ 	.short	0x0002
        /*0012*/ 	.short	0x0010
        /*0014*/ 	.byte	0x00, 0xf0, 0x11, 0x00


	//----- nvinfo : EIATTR_KPARAM_INFO
	.align		4
.L_117:
        /*0018*/ 	.byte	0x04, 0x17
        /*001a*/ 	.short	(.L_119 - .L_118)
.L_118:
        /*001c*/ 	.word	0x00000000
        /*0020*/ 	.short	0x0001
        /*0022*/ 	.short	0x0008
        /*0024*/ 	.byte	0x00, 0xf5, 0x21, 0x00


	//----- nvinfo : EIATTR_KPARAM_INFO
	.align		4
.L_119:
        /*0028*/ 	.byte	0x04, 0x17
        /*002a*/ 	.short	(.L_121 - .L_120)
.L_120:
        /*002c*/ 	.word	0x00000000
        /*0030*/ 	.short	0x0000
        /*0032*/ 	.short	0x0000
        /*0034*/ 	.byte	0x00, 0xf5, 0x21, 0x00


	//----- nvinfo : EIATTR_SPARSE_MMA_MASK
	.align		4
.L_121:
        /*0038*/ 	.byte	0x03, 0x50
        /*003a*/ 	.short	0x0000


	//----- nvinfo : EIATTR_MAXREG_COUNT
	.align		4
        /*003c*/ 	.byte	0x03, 0x1b
        /*003e*/ 	.short	0x00ff


	//----- nvinfo : EIATTR_MERCURY_ISA_VERSION
	.align		4
        /*0040*/ 	.byte	0x03, 0x5f
        /*0042*/ 	.short	0x0101


	//----- nvinfo : EIATTR_VRC_CTA_INIT_COUNT
	.align		4
        /*0044*/ 	.byte	0x02, 0x4a
	.zero		1
	.zero		1


	//----- nvinfo : EIATTR_EXIT_INSTR_OFFSETS
	.align		4
        /*0048*/ 	.byte	0x04, 0x1c
        /*004a*/ 	.short	(.L_123 - .L_122)


	//   ....[0]....
.L_122:
        /*004c*/ 	.word	0x00000070


	//   ....[1]....
        /*0050*/ 	.word	0x00000290


	//----- nvinfo : EIATTR_CRS_STACK_SIZE
	.align		4
.L_123:
        /*0054*/ 	.byte	0x04, 0x1e
        /*0056*/ 	.short	(.L_125 - .L_124)
.L_124:
        /*0058*/ 	.word	0x00000000


	//----- nvinfo : EIATTR_CBANK_PARAM_SIZE
	.align		4
.L_125:
        /*005c*/ 	.byte	0x03, 0x19
        /*005e*/ 	.short	0x0014


	//----- nvinfo : EIATTR_PARAM_CBANK
	.align		4
        /*0060*/ 	.byte	0x04, 0x0a
        /*0062*/ 	.short	(.L_127 - .L_126)
	.align		4
.L_126:
        /*0064*/ 	.word	index@(.nv.constant0._Z17vectorSigmoid_kerPfS_i)
        /*0068*/ 	.short	0x0380
        /*006a*/ 	.short	0x0014


	//----- nvinfo : EIATTR_SW_WAR
	.align		4
.L_127:
        /*006c*/ 	.byte	0x04, 0x36
        /*006e*/ 	.short	(.L_129 - .L_128)
.L_128:
        /*0070*/ 	.word	0x00000008
.L_129:


//--------------------- .nv.info._Z15vectorPMult_kerPfS_S_i --------------------------
	.section	.nv.info._Z15vectorPMult_kerPfS_S_i,"",@"SHT_CUDA_INFO"
	.sectionflags	@""
	.align	4


	//----- nvinfo : EIATTR_CUDA_API_VERSION
	.align		4
        /*0000*/ 	.byte	0x04, 0x37
        /*0002*/ 	.short	(.L_131 - .L_130)
.L_130:
        /*0004*/ 	.word	0x00000082


	//----- nvinfo : EIATTR_KPARAM_INFO
	.align		4
.L_131:
        /*0008*/ 	.byte	0x04, 0x17
        /*000a*/ 	.short	(.L_133 - .L_132)
.L_132:
        /*000c*/ 	.word	0x00000000
        /*0010*/ 	.short	0x0003
        /*0012*/ 	.short	0x0018
        /*0014*/ 	.byte	0x00, 0xf0, 0x11, 0x00


	//----- nvinfo : EIATTR_KPARAM_INFO
	.align		4
.L_133:
        /*0018*/ 	.byte	0x04, 0x17
        /*001a*/ 	.short	(.L_135 - .L_134)
.L_134:
        /*001c*/ 	.word	0x00000000
        /*0020*/ 	.short	0x0002
        /*0022*/ 	.short	0x0010
        /*0024*/ 	.byte	0x00, 0xf5, 0x21, 0x00


	//----- nvinfo : EIATTR_KPARAM_INFO
	.align		4
.L_135:
        /*0028*/ 	.byte	0x04, 0x17
        /*002a*/ 	.short	(.L_137 - .L_136)
.L_136:
        /*002c*/ 	.word	0x00000000
        /*0030*/ 	.short	0x0001
        /*0032*/ 	.short	0x0008
        /*0034*/ 	.byte	0x00, 0xf5, 0x21, 0x00


	//----- nvinfo : EIATTR_KPARAM_INFO
	.align		4
.L_137:
        /*0038*/ 	.byte	0x04, 0x17
        /*003a*/ 	.short	(.L_139 - .L_138)
.L_138:
        /*003c*/ 	.word	0x00000000
        /*0040*/ 	.short	0x0000
        /*0042*/ 	.short	0x0000
        /*0044*/ 	.byte	0x00, 0xf5, 0x21, 0x00


	//----- nvinfo : EIATTR_SPARSE_MMA_MASK
	.align		4
.L_139:
        /*0048*/ 	.byte	0x03, 0x50
        /*004a*/ 	.short	0x0000


	//----- nvinfo : EIATTR_MAXREG_COUNT
	.align		4
        /*004c*/ 	.byte	0x03, 0x1b
        /*004e*/ 	.short	0x00ff


	//----- nvinfo : EIATTR_MERCURY_ISA_VERSION
	.align		4
        /*0050*/ 	.byte	0x03, 0x5f
        /*0052*/ 	.short	0x0101


	//----- nvinfo : EIATTR_VRC_CTA_INIT_COUNT
	.align		4
        /*0054*/ 	.byte	0x02, 0x4a
	.zero		1
	.zero		1


	//----- nvinfo : EIATTR_EXIT_INSTR_OFFSETS
	.align		4
        /*0058*/ 	.byte	0x04, 0x1c
        /*005a*/ 	.short	(.L_141 - .L_140)


	//   ....[0]....
.L_140:
        /*005c*/ 	.word	0x00000070


	//   ....[1]....
        /*0060*/ 	.word	0x00000130


	//----- nvinfo : EIATTR_CBANK_PARAM_SIZE
	.align		4
.L_141:
        /*0064*/ 	.byte	0x03, 0x19
        /*0066*/ 	.short	0x001c


	//----- nvinfo : EIATTR_PARAM_CBANK
	.align		4
        /*0068*/ 	.byte	0x04, 0x0a
        /*006a*/ 	.short	(.L_143 - .L_142)
	.align		4
.L_142:
        /*006c*/ 	.word	index@(.nv.constant0._Z15vectorPMult_kerPfS_S_i)
        /*0070*/ 	.short	0x0380
        /*0072*/ 	.short	0x001c


	//----- nvinfo : EIATTR_SW_WAR
	.align		4
.L_143:
        /*0074*/ 	.byte	0x04, 0x36
        /*0076*/ 	.short	(.L_145 - .L_144)
.L_144:
        /*0078*/ 	.word	0x00000008
.L_145:


//--------------------- .nv.info._Z13vectorSub_kerPfS_S_i --------------------------
	.section	.nv.info._Z13vectorSub_kerPfS_S_i,"",@"SHT_CUDA_INFO"
	.sectionflags	@""
	.align	4


	//----- nvinfo : EIATTR_CUDA_API_VERSION
	.align		4
        /*0000*/ 	.byte	0x04, 0x37
        /*0002*/ 	.short	(.L_147 - .L_146)
.L_146:
        /*0004*/ 	.word	0x00000082


	//----- nvinfo : EIATTR_KPARAM_INFO
	.align		4
.L_147:
        /*0008*/ 	.byte	0x04, 0x17
        /*000a*/ 	.short	(.L_149 - .L_148)
.L_148:
        /*000c*/ 	.word	0x00000000
        /*0010*/ 	.short	0x0003
        /*0012*/ 	.short	0x0018
        /*0014*/ 	.byte	0x00, 0xf0, 0x11, 0x00


	//----- nvinfo : EIATTR_KPARAM_INFO
	.align		4
.L_149:
        /*0018*/ 	.byte	0x04, 0x17
        /*001a*/ 	.short	(.L_151 - .L_150)
.L_150:
        /*001c*/ 	.word	0x00000000
        /*0020*/ 	.short	0x0002
        /*0022*/ 	.short	0x0010
        /*0024*/ 	.byte	0x00, 0xf5, 0x21, 0x00


	//----- nvinfo : EIATTR_KPARAM_INFO
	.align		4
.L_151:
        /*0028*/ 	.byte	0x04, 0x17
        /*002a*/ 	.short	(.L_153 - .L_152)
.L_152:
        /*002c*/ 	.word	0x00000000
        /*0030*/ 	.short	0x0001
        /*0032*/ 	.short	0x0008
        /*0034*/ 	.byte	0x00, 0xf5, 0x21, 0x00


	//----- nvinfo : EIATTR_KPARAM_INFO
	.align		4
.L_153:
        /*0038*/ 	.byte	0x04, 0x17
        /*003a*/ 	.short	(.L_155 - .L_154)
.L_154:
        /*003c*/ 	.word	0x00000000
        /*0040*/ 	.short	0x0000
        /*0042*/ 	.short	0x0000
        /*0044*/ 	.byte	0x00, 0xf5, 0x21, 0x00


	//----- nvinfo : EIATTR_SPARSE_MMA_MASK
	.align		4
.L_155:
        /*0048*/ 	.byte	0x03, 0x50
        /*004a*/ 	.short	0x0000


	//----- nvinfo : EIATTR_MAXREG_COUNT
	.align		4
        /*004c*/ 	.byte	0x03, 0x1b
        /*004e*/ 	.short	0x00ff


	//----- nvinfo : EIATTR_MERCURY_ISA_VERSION
	.align		4
        /*0050*/ 	.byte	0x03, 0x5f
        /*0052*/ 	.short	0x0101


	//----- nvinfo : EIATTR_VRC_CTA_INIT_COUNT
	.align		4
        /*0054*/ 	.byte	0x02, 0x4a
	.zero		1
	.zero		1


	//----- nvinfo : EIATTR_EXIT_INSTR_OFFSETS
	.align		4
        /*0058*/ 	.byte	0x04, 0x1c
        /*005a*/ 	.short	(.L_157 - .L_156)


	//   ....[0]....
.L_156:
        /*005c*/ 	.word	0x00000070


	//   ....[1]....
        /*0060*/ 	.word	0x00000130


	//----- nvinfo : EIATTR_CBANK_PARAM_SIZE
	.align		4
.L_157:
        /*0064*/ 	.byte	0x03, 0x19
        /*0066*/ 	.short	0x001c


	//----- nvinfo : EIATTR_PARAM_CBANK
	.align		4
        /*0068*/ 	.byte	0x04, 0x0a
        /*006a*/ 	.short	(.L_159 - .L_158)
	.align		4
.L_158:
        /*006c*/ 	.word	index@(.nv.constant0._Z13vectorSub_kerPfS_S_i)
        /*0070*/ 	.short	0x0380
        /*0072*/ 	.short	0x001c


	//----- nvinfo : EIATTR_SW_WAR
	.align		4
.L_159:
        /*0074*/ 	.byte	0x04, 0x36
        /*0076*/ 	.short	(.L_161 - .L_160)
.L_160:
        /*0078*/ 	.word	0x00000008
.L_161:


//--------------------- .nv.info._Z13vectorAdd_kerPfS_S_i --------------------------
	.section	.nv.info._Z13vectorAdd_kerPfS_S_i,"",@"SHT_CUDA_INFO"
	.sectionflags	@""
	.align	4


	//----- nvinfo : EIATTR_CUDA_API_VERSION
	.align		4
        /*0000*/ 	.byte	0x04, 0x37
        /*0002*/ 	.short	(.L_163 - .L_162)
.L_162:
        /*0004*/ 	.word	0x00000082


	//----- nvinfo : EIATTR_KPARAM_INFO
	.align		4
.L_163:
        /*0008*/ 	.byte	0x04, 0x17
        /*000a*/ 	.short	(.L_165 - .L_164)
.L_164:
        /*000c*/ 	.word	0x00000000
        /*0010*/ 	.short	0x0003
        /*0012*/ 	.short	0x0018
        /*0014*/ 	.byte	0x00, 0xf0, 0x11, 0x00


	//----- nvinfo : EIATTR_KPARAM_INFO
	.align		4
.L_165:
        /*0018*/ 	.byte	0x04, 0x17
        /*001a*/ 	.short	(.L_167 - .L_166)
.L_166:
        /*001c*/ 	.word	0x00000000
        /*0020*/ 	.short	0x0002
        /*0022*/ 	.short	0x0010
        /*0024*/ 	.byte	0x00, 0xf5, 0x21, 0x00


	//----- nvinfo : EIATTR_KPARAM_INFO
	.align		4
.L_167:
        /*0028*/ 	.byte	0x04, 0x17
        /*002a*/ 	.short	(.L_169 - .L_168)
.L_168:
        /*002c*/ 	.word	0x00000000
        /*0030*/ 	.short	0x0001
        /*0032*/ 	.short	0x0008
        /*0034*/ 	.byte	0x00, 0xf5, 0x21, 0x00


	//----- nvinfo : EIATTR_KPARAM_INFO
	.align		4
.L_169:
        /*0038*/ 	.byte	0x04, 0x17
        /*003a*/ 	.short	(.L_171 - .L_170)
.L_170:
        /*003c*/ 	.word	0x00000000
        /*0040*/ 	.short	0x0000
        /*0042*/ 	.short	0x0000
        /*0044*/ 	.byte	0x00, 0xf5, 0x21, 0x00


	//----- nvinfo : EIATTR_SPARSE_MMA_MASK
	.align		4
.L_171:
        /*0048*/ 	.byte	0x03, 0x50
        /*004a*/ 	.short	0x0000


	//----- nvinfo : EIATTR_MAXREG_COUNT
	.align		4
        /*004c*/ 	.byte	0x03, 0x1b
        /*004e*/ 	.short	0x00ff


	//----- nvinfo : EIATTR_MERCURY_ISA_VERSION
	.align		4
        /*0050*/ 	.byte	0x03, 0x5f
        /*0052*/ 	.short	0x0101


	//----- nvinfo : EIATTR_VRC_CTA_INIT_COUNT
	.align		4
        /*0054*/ 	.byte	0x02, 0x4a
	.zero		1
	.zero		1


	//----- nvinfo : EIATTR_EXIT_INSTR_OFFSETS
	.align		4
        /*0058*/ 	.byte	0x04, 0x1c
        /*005a*/ 	.short	(.L_173 - .L_172)


	//   ....[0]....
.L_172:
        /*005c*/ 	.word	0x00000070


	//   ....[1]....
        /*0060*/ 	.word	0x00000130


	//----- nvinfo : EIATTR_CBANK_PARAM_SIZE
	.align		4
.L_173:
        /*0064*/ 	.byte	0x03, 0x19
        /*0066*/ 	.short	0x001c


	//----- nvinfo : EIATTR_PARAM_CBANK
	.align		4
        /*0068*/ 	.byte	0x04, 0x0a
        /*006a*/ 	.short	(.L_175 - .L_174)
	.align		4
.L_174:
        /*006c*/ 	.word	index@(.nv.constant0._Z13vectorAdd_kerPfS_S_i)
        /*0070*/ 	.short	0x0380
        /*0072*/ 	.short	0x001c


	//----- nvinfo : EIATTR_SW_WAR
	.align		4
.L_175:
        /*0074*/ 	.byte	0x04, 0x36
        /*0076*/ 	.short	(.L_177 - .L_176)
.L_176:
        /*0078*/ 	.word	0x00000008
.L_177:


//--------------------- .nv.info._Z13vectorScl_kerPfS_if --------------------------
	.section	.nv.info._Z13vectorScl_kerPfS_if,"",@"SHT_CUDA_INFO"
	.sectionflags	@""
	.align	4


	//----- nvinfo : EIATTR_CUDA_API_VERSION
	.align		4
        /*0000*/ 	.byte	0x04, 0x37
        /*0002*/ 	.short	(.L_179 - .L_178)
.L_178:
        /*0004*/ 	.word	0x00000082


	//----- nvinfo : EIATTR_KPARAM_INFO
	.align		4
.L_179:
        /*0008*/ 	.byte	0x04, 0x17
        /*000a*/ 	.short	(.L_181 - .L_180)
.L_180:
        /*000c*/ 	.word	0x00000000
        /*0010*/ 	.short	0x0003
        /*0012*/ 	.short	0x0014
        /*0014*/ 	.byte	0x00, 0xf0, 0x11, 0x00


	//----- nvinfo : EIATTR_KPARAM_INFO
	.align		4
.L_181:
        /*0018*/ 	.byte	0x04, 0x17
        /*001a*/ 	.short	(.L_183 - .L_182)
.L_182:
        /*001c*/ 	.word	0x00000000
        /*0020*/ 	.short	0x0002
        /*0022*/ 	.short	0x0010
        /*0024*/ 	.byte	0x00, 0xf0, 0x11, 0x00


	//----- nvinfo : EIATTR_KPARAM_INFO
	.align		4
.L_183:
        /*0028*/ 	.byte	0x04, 0x17
        /*002a*/ 	.short	(.L_185 - .L_184)
.L_184:
        /*002c*/ 	.word	0x00000000
        /*0030*/ 	.short	0x0001
        /*0032*/ 	.short	0x0008
        /*0034*/ 	.byte	0x00, 0xf5, 0x21, 0x00


	//----- nvinfo : EIATTR_KPARAM_INFO
	.align		4
.L_185:
        /*0038*/ 	.byte	0x04, 0x17
        /*003a*/ 	.short	(.L_187 - .L_186)
.L_186:
        /*003c*/ 	.word	0x00000000
        /*0040*/ 	.short	0x0000
        /*0042*/ 	.short	0x0000
        /*0044*/ 	.byte	0x00, 0xf5, 0x21, 0x00


	//----- nvinfo : EIATTR_SPARSE_MMA_MASK
	.align		4
.L_187:
        /*0048*/ 	.byte	0x03, 0x50
        /*004a*/ 	.short	0x0000


	//----- nvinfo : EIATTR_MAXREG_COUNT
	.align		4
        /*004c*/ 	.byte	0x03, 0x1b
        /*004e*/ 	.short	0x00ff


	//----- nvinfo : EIATTR_MERCURY_ISA_VERSION
	.align		4
        /*0050*/ 	.byte	0x03, 0x5f
        /*0052*/ 	.short	0x0101


	//----- nvinfo : EIATTR_VRC_CTA_INIT_COUNT
	.align		4
        /*0054*/ 	.byte	0x02, 0x4a
	.zero		1
	.zero		1


	//----- nvinfo : EIATTR_EXIT_INSTR_OFFSETS
	.align		4
        /*0058*/ 	.byte	0x04, 0x1c
        /*005a*/ 	.short	(.L_189 - .L_188)


	//   ....[0]....
.L_188:
        /*005c*/ 	.word	0x00000070


	//   ....[1]....
        /*0060*/ 	.word	0x00000110


	//----- nvinfo : EIATTR_CBANK_PARAM_SIZE
	.align		4
.L_189:
        /*0064*/ 	.byte	0x03, 0x19
        /*0066*/ 	.short	0x0018


	//----- nvinfo : EIATTR_PARAM_CBANK
	.align		4
        /*0068*/ 	.byte	0x04, 0x0a
        /*006a*/ 	.short	(.L_191 - .L_190)
	.align		4
.L_190:
        /*006c*/ 	.word	index@(.nv.constant0._Z13vectorScl_kerPfS_if)
        /*0070*/ 	.short	0x0380
        /*0072*/ 	.short	0x0018


	//----- nvinfo : EIATTR_SW_WAR
	.align		4
.L_191:
        /*0074*/ 	.byte	0x04, 0x36
        /*0076*/ 	.short	(.L_193 - .L_192)
.L_192:
        /*0078*/ 	.word	0x00000008
.L_193:


//--------------------- .nv.info._Z16vectorAddScl_kerPfS_if --------------------------
	.section	.nv.info._Z16vectorAddScl_kerPfS_if,"",@"SHT_CUDA_INFO"
	.sectionflags	@""
	.align	4


	//----- nvinfo : EIATTR_CUDA_API_VERSION
	.align		4
        /*0000*/ 	.byte	0x04, 0x37
        /*0002*/ 	.short	(.L_195 - .L_194)
.L_194:
        /*0004*/ 	.word	0x00000082


	//----- nvinfo : EIATTR_KPARAM_INFO
	.align		4
.L_195:
        /*0008*/ 	.byte	0x04, 0x17
        /*000a*/ 	.short	(.L_197 - .L_196)
.L_196:
        /*000c*/ 	.word	0x00000000
        /*0010*/ 	.short	0x0003
        /*0012*/ 	.short	0x0014
        /*0014*/ 	.byte	0x00, 0xf0, 0x11, 0x00


	//----- nvinfo : EIATTR_KPARAM_INFO
	.align		4
.L_197:
        /*0018*/ 	.byte	0x04, 0x17
        /*001a*/ 	.short	(.L_199 - .L_198)
.L_198:
        /*001c*/ 	.word	0x00000000
        /*0020*/ 	.short	0x0002
        /*0022*/ 	.short	0x0010
        /*0024*/ 	.byte	0x00, 0xf0, 0x11, 0x00


	//----- nvinfo : EIATTR_KPARAM_INFO
	.align		4
.L_199:
        /*0028*/ 	.byte	0x04, 0x17
        /*002a*/ 	.short	(.L_201 - .L_200)
.L_200:
        /*002c*/ 	.word	0x00000000
        /*0030*/ 	.short	0x0001
        /*0032*/ 	.short	0x0008
        /*0034*/ 	.byte	0x00, 0xf5, 0x21, 0x00


	//----- nvinfo : EIATTR_KPARAM_INFO
	.align		4
.L_201:
        /*0038*/ 	.byte	0x04, 0x17
        /*003a*/ 	.short	(.L_203 - .L_202)
.L_202:
        /*003c*/ 	.word	0x00000000
        /*0040*/ 	.short	0x0000
        /*0042*/ 	.short	0x0000
        /*0044*/ 	.byte	0x00, 0xf5, 0x21, 0x00


	//----- nvinfo : EIATTR_SPARSE_MMA_MASK
	.align		4
.L_203:
        /*0048*/ 	.byte	0x03, 0x50
        /*004a*/ 	.short	0x0000


	//----- nvinfo : EIATTR_MAXREG_COUNT
	.align		4
        /*004c*/ 	.byte	0x03, 0x1b
        /*004e*/ 	.short	0x00ff


	//----- nvinfo : EIATTR_MERCURY_ISA_VERSION
	.align		4
        /*0050*/ 	.byte	0x03, 0x5f
        /*0052*/ 	.short	0x0101


	//----- nvinfo : EIATTR_VRC_CTA_INIT_COUNT
	.align		4
        /*0054*/ 	.byte	0x02, 0x4a
	.zero		1
	.zero		1


	//----- nvinfo : EIATTR_EXIT_INSTR_OFFSETS
	.align		4
        /*0058*/ 	.byte	0x04, 0x1c
        /*005a*/ 	.short	(.L_205 - .L_204)


	//   ....[0]....
.L_204:
        /*005c*/ 	.word	0x00000070


	//   ....[1]....
        /*0060*/ 	.word	0x00000110


	//----- nvinfo : EIATTR_CBANK_PARAM_SIZE
	.align		4
.L_205:
        /*0064*/ 	.byte	0x03, 0x19
        /*0066*/ 	.short	0x0018


	//----- nvinfo : EIATTR_PARAM_CBANK
	.align		4
        /*0068*/ 	.byte	0x04, 0x0a
        /*006a*/ 	.short	(.L_207 - .L_206)
	.align		4
.L_206:
        /*006c*/ 	.word	index@(.nv.constant0._Z16vectorAddScl_kerPfS_if)
        /*0070*/ 	.short	0x0380
        /*0072*/ 	.short	0x0018


	//----- nvinfo : EIATTR_SW_WAR
	.align		4
.L_207:
        /*0074*/ 	.byte	0x04, 0x36
        /*0076*/ 	.short	(.L_209 - .L_208)
.L_208:
        /*0078*/ 	.word	0x00000008
.L_209:


//--------------------- .nv.info._Z13vectorSet_kerPfif --------------------------
	.section	.nv.info._Z13vectorSet_kerPfif,"",@"SHT_CUDA_INFO"
	.sectionflags	@""
	.align	4


	//----- nvinfo : EIATTR_CUDA_API_VERSION
	.align		4
        /*0000*/ 	.byte	0x04, 0x37
        /*0002*/ 	.short	(.L_211 - .L_210)
.L_210:
        /*0004*/ 	.word	0x00000082


	//----- nvinfo : EIATTR_KPARAM_INFO
	.align		4
.L_211:
        /*0008*/ 	.byte	0x04, 0x17
        /*000a*/ 	.short	(.L_213 - .L_212)
.L_212:
        /*000c*/ 	.word	0x00000000
        /*0010*/ 	.short	0x0002
        /*0012*/ 	.short	0x000c
        /*0014*/ 	.byte	0x00, 0xf0, 0x11, 0x00


	//----- nvinfo : EIATTR_KPARAM_INFO
	.align		4
.L_213:
        /*0018*/ 	.byte	0x04, 0x17
        /*001a*/ 	.short	(.L_215 - .L_214)
.L_214:
        /*001c*/ 	.word	0x00000000
        /*0020*/ 	.short	0x0001
        /*0022*/ 	.short	0x0008
        /*0024*/ 	.byte	0x00, 0xf0, 0x11, 0x00


	//----- nvinfo : EIATTR_KPARAM_INFO
	.align		4
.L_215:
        /*0028*/ 	.byte	0x04, 0x17
        /*002a*/ 	.short	(.L_217 - .L_216)
.L_216:
        /*002c*/ 	.word	0x00000000
        /*0030*/ 	.short	0x0000
        /*0032*/ 	.short	0x0000
        /*0034*/ 	.byte	0x00, 0xf5, 0x21, 0x00


	//----- nvinfo : EIATTR_SPARSE_MMA_MASK
	.align		4
.L_217:
        /*0038*/ 	.byte	0x03, 0x50
        /*003a*/ 	.short	0x0000


	//----- nvinfo : EIATTR_MAXREG_COUNT
	.align		4
        /*003c*/ 	.byte	0x03, 0x1b
        /*003e*/ 	.short	0x00ff


	//----- nvinfo : EIATTR_MERCURY_ISA_VERSION
	.align		4
        /*0040*/ 	.byte	0x03, 0x5f
        /*0042*/ 	.short	0x0101


	//----- nvinfo : EIATTR_VRC_CTA_INIT_COUNT
	.align		4
        /*0044*/ 	.byte	0x02, 0x4a
	.zero		1
	.zero		1


	//----- nvinfo : EIATTR_EXIT_INSTR_OFFSETS
	.align		4
        /*0048*/ 	.byte	0x04, 0x1c
        /*004a*/ 	.short	(.L_219 - .L_218)


	//   ....[0]....
.L_218:
        /*004c*/ 	.word	0x00000070


	//   ....[1]....
        /*0050*/ 	.word	0x000000d0


	//----- nvinfo : EIATTR_CBANK_PARAM_SIZE
	.align		4
.L_219:
        /*0054*/ 	.byte	0x03, 0x19
        /*0056*/ 	.short	0x0010


	//----- nvinfo : EIATTR_PARAM_CBANK
	.align		4
        /*0058*/ 	.byte	0x04, 0x0a
        /*005a*/ 	.short	(.L_221 - .L_220)
	.align		4
.L_220:
        /*005c*/ 	.word	index@(.nv.constant0._Z13vectorSet_kerPfif)
        /*0060*/ 	.short	0x0380
        /*0062*/ 	.short	0x0010


	//----- nvinfo : EIATTR_SW_WAR
	.align		4
.L_221:
        /*0064*/ 	.byte	0x04, 0x36
        /*0066*/ 	.short	(.L_223 - .L_222)
.L_222:
        /*0068*/ 	.word	0x00000008
.L_223:


//--------------------- .nv.callgraph             --------------------------
	.section	.nv.callgraph,"",@"SHT_CUDA_CALLGRAPH"
	.align	4
	.sectionentsize	8
	.align		4
        /*0000*/ 	.word	0x00000000
	.align		4
        /*0004*/ 	.word	0xffffffff
	.align		4
        /*0008*/ 	.word	0x00000000
	.align		4
        /*000c*/ 	.word	0xfffffffe
	.align		4
        /*0010*/ 	.word	0x00000000
	.align		4
        /*0014*/ 	.word	0xfffffffd
	.align		4
        /*0018*/ 	.word	0x00000000
	.align		4
        /*001c*/ 	.word	0xfffffffc


//--------------------- .text._Z8XVpY_kerPfS_S_i  --------------------------
	.section	.text._Z8XVpY_kerPfS_S_i,"ax",@progbits
	.align	128
        .global         _Z8XVpY_kerPfS_S_i
        .type           _Z8XVpY_kerPfS_S_i,@function
        .size           _Z8XVpY_kerPfS_S_i,(.L_x_33 - _Z8XVpY_kerPfS_S_i)
        .other          _Z8XVpY_kerPfS_S_i,@"STO_CUDA_ENTRY STV_DEFAULT"
_Z8XVpY_kerPfS_S_i:
.text._Z8XVpY_kerPfS_S_i:
[----:B------:R-:W-:Y:S01]  /*0000*/  LDC R1, c[0x0][0x37c] ;  /* 0x0000df00ff017b82 */ /* 0x000fe20000000800 */
[----:B------:R-:W0:Y:S07]  /*0010*/  S2R R0, SR_TID.X ;  /* 0x0000000000007919 */ /* 0x000e2e0000002100 */
[----:B------:R-:W0:Y:S01]  /*0020*/  S2UR UR4, SR_CTAID.X ;  /* 0x00000000000479c3 */ /* 0x000e220000002500 */
[----:B------:R-:W1:Y:S07]  /*0030*/  LDCU UR5, c[0x0][0x398] ;  /* 0x00007300ff0577ac */ /* 0x000e6e0008000800 */
[----:B------:R-:W0:Y:S02]  /*0040*/  LDC R9, c[0x0][0x360] ;  /* 0x0000d800ff097b82 */ /* 0x000e240000000800 */
[----:B0-----:R-:W-:-:S05]  /*0050*/  IMAD R9, R9, UR4, R0 ;  /* 0x0000000409097c24 */ /* 0x001fca000f8e0200 */
[----:B-1----:R-:W-:-:S13]  /*0060*/  ISETP.GE.AND P0, PT, R9, UR5, PT ;  /* 0x0000000509007c0c */ /* 0x002fda000bf06270 */
[----:B------:R-:W-:Y:S05]  /*0070*/  @P0 EXIT ;  /* 0x000000000000094d */ /* 0x000fea0003800000 */
[----:B------:R-:W0:Y:S01]  /*0080*/  LDC.64 R2, c[0x0][0x380] ;  /* 0x0000e000ff027b82 */ /* 0x000e220000000a00 */
[----:B------:R-:W1:Y:S07]  /*0090*/  LDCU.64 UR4, c[0x0][0x358] ;  /* 0x00006b00ff0477ac */ /* 0x000e6e0008000a00 */
[----:B------:R-:W2:Y:S08]  /*00a0*/  LDC.64 R4, c[0x0][0x388] ;  /* 0x0000e200ff047b82 */ /* 0x000eb00000000a00 */
[----:B------:R-:W3:Y:S01]  /*00b0*/  LDC.64 R6, c[0x0][0x390] ;  /* 0x0000e400ff067b82 */ /* 0x000ee20000000a00 */
[----:B0-----:R-:W-:-:S06]  /*00c0*/  IMAD.WIDE R2, R9, 0x4, R2 ;  /* 0x0000000409027825 */ /* 0x001fcc00078e0202 */
[----:B-1----:R-:W4:Y:S01]  /*00d0*/  LDG.E R2, desc[UR4][R2.64] ;  /* 0x0000000402027981 */ /* 0x002f22000c1e1900 */
[----:B--2---:R-:W-:-:S06]  /*00e0*/  IMAD.WIDE R4, R9, 0x4, R4 ;  /* 0x0000000409047825 */ /* 0x004fcc00078e0204 */
[----:B------:R-:W4:Y:S01]  /*00f0*/  LDG.E R5, desc[UR4][R4.64] ;  /* 0x0000000404057981 */ /* 0x000f22000c1e1900 */
[----:B---3--:R-:W-:-:S05]  /*0100*/  IMAD.WIDE R6, R9, 0x4, R6 ;  /* 0x0000000409067825 */ /* 0x008fca00078e0206 */
[----:B------:R-:W4:Y:S02]  /*0110*/  LDG.E R9, desc[UR4][R6.64] ;  /* 0x0000000406097981 */ /* 0x000f24000c1e1900 */
[----:B----4-:R-:W-:-:S05]  /*0120*/  FFMA R9, R2, R5, R9 ;  /* 0x0000000502097223 */ /* 0x010fca0000000009 */
[----:B------:R-:W-:Y:S01]  /*0130*/  STG.E desc[UR4][R6.64], R9 ;  /* 0x0000000906007986 */ /* 0x000fe2000c101904 */
[----:B------:R-:W-:Y:S05]  /*0140*/  EXIT ;  /* 0x000000000000794d */ /* 0x000fea0003800000 */
.L_x_0:
[----:B------:R-:W-:-:S00]  /*0150*/  BRA `(.L_x_0) ;  /* 0xfffffffc00fc7947 */ /* 0x000fc0000383ffff */
[----:B------:R-:W-:-:S00]  /*0160*/  NOP ;  /* 0x0000000000007918 */ /* 0x000fc00000000000 */
        /* <DEDUP_REMOVED lines=9> */
.L_x_33:


//--------------------- .text._Z10aXpb_Y_kerfPffS_i --------------------------
	.section	.text._Z10aXpb_Y_kerfPffS_i,"ax",@progbits
	.align	128
        .global         _Z10aXpb_Y_kerfPffS_i
        .type           _Z10aXpb_Y_kerfPffS_i,@function
        .size           _Z10aXpb_Y_kerfPffS_i,(.L_x_34 - _Z10aXpb_Y_kerfPffS_i)
        .other          _Z10aXpb_Y_kerfPffS_i,@"STO_CUDA_ENTRY STV_DEFAULT"
_Z10aXpb_Y_kerfPffS_i:
.text._Z10aXpb_Y_kerfPffS_i:
        /* <DEDUP_REMOVED lines=9> */
[----:B------:R-:W1:Y:S01]  /*0090*/  LDCU.64 UR4, c[0x0][0x358] ;  /* 0x00006b00ff0477ac */ /* 0x000e620008000a00 */
[----:B------:R-:W2:Y:S06]  /*00a0*/  LDCU UR6, c[0x0][0x380] ;  /* 0x00007000ff0677ac */ /* 0x000eac0008000800 */
[----:B------:R-:W3:Y:S08]  /*00b0*/  LDC.64 R4, c[0x0][0x398] ;  /* 0x0000e600ff047b82 */ /* 0x000ef00000000a00 */
[----:B------:R-:W2:Y:S01]  /*00c0*/  LDC R9, c[0x0][0x390] ;  /* 0x0000e400ff097b82 */ /* 0x000ea20000000800 */
[----:B0-----:R-:W-:-:S06]  /*00d0*/  IMAD.WIDE R2, R7, 0x4, R2 ;  /* 0x0000000407027825 */ /* 0x001fcc00078e0202 */
[----:B-1----:R-:W2:Y:S01]  /*00e0*/  LDG.E R2, desc[UR4][R2.64] ;  /* 0x0000000402027981 */ /* 0x002ea2000c1e1900 */
[----:B---3--:R-:W-:-:S05]  /*00f0*/  IMAD.WIDE R4, R7, 0x4, R4 ;  /* 0x0000000407047825 */ /* 0x008fca00078e0204 */
[----:B------:R-:W3:Y:S01]  /*0100*/  LDG.E R7, desc[UR4][R4.64] ;  /* 0x0000000404077981 */ /* 0x000ee2000c1e1900 */
[----:B--2---:R-:W-:-:S04]  /*0110*/  FFMA R0, R2, UR6, R9 ;  /* 0x0000000602007c23 */ /* 0x004fc80008000009 */
[----:B---3--:R-:W-:-:S05]  /*0120*/  FMUL R7, R0, R7 ;  /* 0x0000000700077220 */ /* 0x008fca0000400000 */
[----:B------:R-:W-:Y:S01]  /*0130*/  STG.E desc[UR4][R4.64], R7 ;  /* 0x0000000704007986 */ /* 0x000fe2000c101904 */
[----:B------:R-:W-:Y:S05]  /*0140*/  EXIT ;  /* 0x000000000000794d */ /* 0x000fea0003800000 */
.L_x_1:
        /* <DEDUP_REMOVED lines=11> */
.L_x_34:


//--------------------- .text._Z22vectorSigmoidDeriv_kerPfS_i --------------------------
	.section	.text._Z22vectorSigmoidDeriv_kerPfS_i,"ax",@progbits
	.align	128
        .global         _Z22vectorSigmoidDeriv_kerPfS_i
        .type           _Z22vectorSigmoidDeriv_kerPfS_i,@function
        .size           _Z22vectorSigmoidDeriv_kerPfS_i,(.L_x_31 - _Z22vectorSigmoidDeriv_kerPfS_i)
        .other          _Z22vectorSigmoidDeriv_kerPfS_i,@"STO_CUDA_ENTRY STV_DEFAULT"
_Z22vectorSigmoidDeriv_kerPfS_i:
.text._Z22vectorSigmoidDeriv_kerPfS_i:
        /* <DEDUP_REMOVED lines=10> */
[----:B0-----:R-:W-:-:S06]  /*00a0*/  IMAD.WIDE R4, R2, 0x4, R4 ;  /* 0x0000000402047825 */ /* 0x001fcc00078e0204 */
[----:B-1----:R-:W2:Y:S01]  /*00b0*/  LDG.E R4, desc[UR6][R4.64] ;  /* 0x0000000604047981 */ /* 0x002ea2000c1e1900 */
[----:B------:R-:W-:Y:S01]  /*00c0*/  UMOV UR4, 0x3f000000 ;  /* 0x3f00000000047882 */ /* 0x000fe20000000000 */
[----:B------:R-:W-:Y:S01]  /*00d0*/  BSSY.RECONVERGENT B1, `(.L_x_2) ;  /* 0x0000011000017945 */ /* 0x000fe20003800200 */
[----:B------:R-:W-:Y:S01]  /*00e0*/  IMAD.U32 R6, RZ, RZ, UR4 ;  /* 0x00000004ff067e24 */ /* 0x000fe2000f8e00ff */
[----:B--2---:R-:W-:-:S04]  /*00f0*/  FSETP.GEU.AND P0, PT, R4, RZ, PT ;  /* 0x000000ff0400720b */ /* 0x004fc80003f0e000 */
[----:B------:R-:W-:-:S05]  /*0100*/  FSEL R0, -R4, R4, !P0 ;  /* 0x0000000404007208 */ /* 0x000fca0004000100 */
[----:B------:R-:W-:-:S04]  /*0110*/  FADD R0, R0, 1 ;  /* 0x3f80000000007421 */ /* 0x000fc80000000000 */
[----:B------:R-:W-:-:S04]  /*0120*/  FMUL R3, R0, R0 ;  /* 0x0000000000037220 */ /* 0x000fc80000400000 */
[----:B------:R-:W0:Y:S08]  /*0130*/  MUFU.RCP R0, R3 ;  /* 0x0000000300007308 */ /* 0x000e300000001000 */
[----:B------:R-:W1:Y:S01]  /*0140*/  FCHK P0, -R6, R3 ;  /* 0x0000000306007302 */ /* 0x000e620000000100 */
[----:B0-----:R-:W-:-:S04]  /*0150*/  FFMA R7, -R3, R0, 1 ;  /* 0x3f80000003077423 */ /* 0x001fc80000000100 */
[----:B------:R-:W-:-:S04]  /*0160*/  FFMA R0, R0, R7, R0 ;  /* 0x0000000700007223 */ /* 0x000fc80000000000 */
[----:B------:R-:W-:-:S04]  /*0170*/  FFMA R4, R0, -0.5, RZ ;  /* 0xbf00000000047823 */ /* 0x000fc800000000ff */
[----:B------:R-:W-:-:S04]  /*0180*/  FFMA R5, -R3, R4, -0.5 ;  /* 0xbf00000003057423 */ /* 0x000fc80000000104 */
[----:B------:R-:W-:Y:S01]  /*0190*/  FFMA R7, R0, R5, R4 ;  /* 0x0000000500077223 */ /* 0x000fe20000000004 */
[----:B-1----:R-:W-:Y:S06]  /*01a0*/  @!P0 BRA `(.L_x_3) ;  /* 0x00000000000c8947 */ /* 0x002fec0003800000 */
[----:B------:R-:W-:-:S07]  /*01b0*/  MOV R4, 0x1d0 ;  /* 0x000001d000047802 */ /* 0x000fce0000000f00 */
[----:B------:R-:W-:Y:S05]  /*01c0*/  CALL.REL.NOINC `($__internal_0_$__cuda_sm3x_div_rn_noftz_f32_slowpath) ;  /* 0x0000000000187944 */ /* 0x000fea0003c00000 */
[----:B------:R-:W-:-:S07]  /*01d0*/  IMAD.MOV.U32 R7, RZ, RZ, R6 ;  /* 0x000000ffff077224 */ /* 0x000fce00078e0006 */
.L_x_3:
[----:B------:R-:W-:Y:S05]  /*01e0*/  BSYNC.RECONVERGENT B1 ;  /* 0x0000000000017941 */ /* 0x000fea0003800200 */
.L_x_2:
[----:B------:R-:W0:Y:S02]  /*01f0*/  LDC.64 R4, c[0x0][0x388] ;  /* 0x0000e200ff047b82 */ /* 0x000e240000000a00 */
[----:B0-----:R-:W-:-:S05]  /*0200*/  IMAD.WIDE R2, R2, 0x4, R4 ;  /* 0x0000000402027825 */ /* 0x001fca00078e0204 */
[----:B------:R-:W-:Y:S01]  /*0210*/  STG.E desc[UR6][R2.64], R7 ;  /* 0x0000000702007986 */ /* 0x000fe2000c101906 */
[----:B------:R-:W-:Y:S05]  /*0220*/  EXIT ;  /* 0x000000000000794d */ /* 0x000fea0003800000 */
        .weak           $__internal_0_$__cuda_sm3x_div_rn_noftz_f32_slowpath
        .type           $__internal_0_$__cuda_sm3x_div_rn_noftz_f32_slowpath,@function
        .size           $__internal_0_$__cuda_sm3x_div_rn_noftz_f32_slowpath,(.L_x_31 - $__internal_0_$__cuda_sm3x_div_rn_noftz_f32_slowpath)
$__internal_0_$__cuda_sm3x_div_rn_noftz_f32_slowpath:
[--C-:B------:R-:W-:Y:S01]  /*0230*/  SHF.R.U32.HI R0, RZ, 0x17, R3.reuse ;  /* 0x00000017ff007819 */ /* 0x100fe20000011603 */
[----:B------:R-:W-:Y:S04]  /*0240*/  BSSY.RECONVERGENT B0, `(.L_x_4) ;  /* 0x000005d000007945 */ /* 0x000fe80003800200 */
[----:B------:R-:W-:Y:S01]  /*0250*/  BSSY.RELIABLE B2, `(.L_x_5) ;  /* 0x000001b000027945 */ /* 0x000fe20003800100 */
[----:B------:R-:W-:Y:S01]  /*0260*/  IMAD.MOV.U32 R6, RZ, RZ, R3 ;  /* 0x000000ffff067224 */ /* 0x000fe200078e0003 */
[----:B------:R-:W-:-:S05]  /*0270*/  LOP3.LUT R5, R0, 0xff, RZ, 0xc0, !PT ;  /* 0x000000ff00057812 */ /* 0x000fca00078ec0ff */
[----:B------:R-:W-:-:S05]  /*0280*/  VIADD R7, R5, 0xffffffff ;  /* 0xffffffff05077836 */ /* 0x000fca0000000000 */
[----:B------:R-:W-:-:S13]  /*0290*/  ISETP.GT.U32.AND P0, PT, R7, 0xfd, PT ;  /* 0x000000fd0700780c */ /* 0x000fda0003f04070 */
[----:B------:R-:W-:Y:S01]  /*02a0*/  @!P0 IMAD.MOV.U32 R8, RZ, RZ, RZ ;  /* 0x000000ffff088224 */ /* 0x000fe200078e00ff */
[----:B------:R-:W-:Y:S06]  /*02b0*/  @!P0 BRA `(.L_x_6) ;  /* 0x0000000000508947 */ /* 0x000fec0003800000 */
[----:B------:R-:W-:Y:S01]  /*02c0*/  FSETP.GTU.FTZ.AND P0, PT, |R3|, +INF , PT ;  /* 0x7f8000000300780b */ /* 0x000fe20003f1c200 */
[----:B------:R-:W-:-:S12]  /*02d0*/  IMAD.MOV.U32 R0, RZ, RZ, R3 ;  /* 0x000000ffff007224 */ /* 0x000fd800078e0003 */
[----:B------:R-:W-:Y:S05]  /*02e0*/  @P0 BREAK.RELIABLE B2 ;  /* 0x0000000000020942 */ /* 0x000fea0003800100 */
[----:B------:R-:W-:Y:S05]  /*02f0*/  @P0 BRA `(.L_x_7) ;  /* 0x0000000400400947 */ /* 0x000fea0003800000 */
[----:B------:R-:W-:-:S05]  /*0300*/  IMAD.MOV.U32 R3, RZ, RZ, -0x41000000 ;  /* 0xbf000000ff037424 */ /* 0x000fca00078e00ff */
[----:B------:R-:W-:-:S13]  /*0310*/  LOP3.LUT P0, RZ, R6, 0x7fffffff, R3, 0xc8, !PT ;  /* 0x7fffffff06ff7812 */ /* 0x000fda000780c803 */
[----:B------:R-:W-:Y:S05]  /*0320*/  @!P0 BREAK.RELIABLE B2 ;  /* 0x0000000000028942 */ /* 0x000fea0003800100 */
[----:B------:R-:W-:Y:S05]  /*0330*/  @!P0 BRA `(.L_x_8) ;  /* 0x0000000400288947 */ /* 0x000fea0003800000 */
[----:B------:R-:W-:Y:S02]  /*0340*/  FSETP.NEU.FTZ.AND P0, PT, |R0|, +INF , PT ;  /* 0x7f8000000000780b */ /* 0x000fe40003f1d200 */
[----:B------:R-:W-:-:S04]  /*0350*/  LOP3.LUT P1, RZ, R3, 0x7fffffff, RZ, 0xc0, !PT ;  /* 0x7fffffff03ff7812 */ /* 0x000fc8000782c0ff */
[----:B------:R-:W-:-:S13]  /*0360*/  PLOP3.LUT P0, PT, P0, P1, PT, 0x2f, 0xf2 ;  /* 0x0000000000f2781c */ /* 0x000fda0000702577 */
[----:B------:R-:W-:Y:S05]  /*0370*/  @P0 BREAK.RELIABLE B2 ;  /* 0x0000000000020942 */ /* 0x000fea0003800100 */
[----:B------:R-:W-:Y:S05]  /*0380*/  @P0 BRA `(.L_x_9) ;  /* 0x00000004000c0947 */ /* 0x000fea0003800000 */
[----:B------:R-:W-:-:S13]  /*0390*/  LOP3.LUT P0, RZ, R6, 0x7fffffff, RZ, 0xc0, !PT ;  /* 0x7fffffff06ff7812 */ /* 0x000fda000780c0ff */
[----:B------:R-:W-:Y:S05]  /*03a0*/  @!P0 BREAK.RELIABLE B2 ;  /* 0x0000000000028942 */ /* 0x000fea0003800100 */
[----:B------:R-:W-:Y:S05]  /*03b0*/  @!P0 BRA `(.L_x_10) ;  /* 0x0000000000f48947 */ /* 0x000fea0003800000 */
[----:B------:R-:W-:Y:S01]  /*03c0*/  ISETP.GE.AND P0, PT, R7, RZ, PT ;  /* 0x000000ff0700720c */ /* 0x000fe20003f06270 */
[----:B------:R-:W-:-:S12]  /*03d0*/  IMAD.MOV.U32 R8, RZ, RZ, RZ ;  /* 0x000000ffff087224 */ /* 0x000fd800078e00ff */
[----:B------:R-:W-:Y:S01]  /*03e0*/  @!P0 FFMA R6, R0, 1.84467440737095516160e+19, RZ ;  /* 0x5f80000000068823 */ /* 0x000fe200000000ff */
[----:B------:R-:W-:-:S07]  /*03f0*/  @!P0 VIADD R8, R8, 0x40 ;  /* 0x0000004008088836 */ /* 0x000fce0000000000 */
.L_x_6:
[----:B------:R-:W-:Y:S05]  /*0400*/  BSYNC.RELIABLE B2 ;  /* 0x0000000000027941 */ /* 0x000fea0003800100 */
.L_x_5:
[----:B------:R-:W-:Y:S01]  /*0410*/  LEA R3, R5, 0xc0800000, 0x17 ;  /* 0xc080000005037811 */ /* 0x000fe200078eb8ff */
[----:B------:R-:W-:Y:S01]  /*0420*/  UMOV UR4, 0xbf000000 ;  /* 0xbf00000000047882 */ /* 0x000fe20000000000 */
[----:B------:R-:W-:Y:S01]  /*0430*/  IADD3 R5, PT, PT, R8, 0x7e, -R5 ;  /* 0x0000007e08057810 */ /* 0x000fe20007ffe805 */
[----:B------:R-:W-:Y:S01]  /*0440*/  UIADD3 UR4, UPT, UPT, UR4, 0x800000, URZ ;  /* 0x0080000004047890 */ /* 0x000fe2000fffe0ff */
[----:B------:R-:W-:Y:S01]  /*0450*/  BSSY.RECONVERGENT B2, `(.L_x_11) ;  /* 0x0000032000027945 */ /* 0x000fe20003800200 */
[----:B------:R-:W-:-:S04]  /*0460*/  IMAD.IADD R3, R6, 0x1, -R3 ;  /* 0x0000000106037824 */ /* 0x000fc800078e0a03 */
[----:B------:R-:W0:Y:S01]  /*0470*/  MUFU.RCP R0, R3 ;  /* 0x0000000300007308 */ /* 0x000e220000001000 */
[----:B------:R-:W-:-:S04]  /*0480*/  FADD.FTZ R7, -R3, -RZ ;  /* 0x800000ff03077221 */ /* 0x000fc80000010100 */
[----:B0-----:R-:W-:-:S04]  /*0490*/  FFMA R9, R0, R7, 1 ;  /* 0x3f80000000097423 */ /* 0x001fc80000000007 */
[----:B------:R-:W-:-:S04]  /*04a0*/  FFMA R0, R0, R9, R0 ;  /* 0x0000000900007223 */ /* 0x000fc80000000000 */
[----:B------:R-:W-:-:S04]  /*04b0*/  FFMA R6, R0, UR4, RZ ;  /* 0x0000000400067c23 */ /* 0x000fc800080000ff */
[----:B------:R-:W-:-:S04]  /*04c0*/  FFMA R9, R7, R6, UR4 ;  /* 0x0000000407097e23 */ /* 0x000fc80008000006 */
[----:B------:R-:W-:-:S04]  /*04d0*/  FFMA R9, R0, R9, R6 ;  /* 0x0000000900097223 */ /* 0x000fc80000000006 */
[----:B------:R-:W-:-:S04]  /*04e0*/  FFMA R10, R7, R9, UR4 ;  /* 0x00000004070a7e23 */ /* 0x000fc80008000009 */
[----:B------:R-:W-:-:S05]  /*04f0*/  FFMA R6, R0, R10, R9 ;  /* 0x0000000a00067223 */ /* 0x000fca0000000009 */
[----:B------:R-:W-:-:S04]  /*0500*/  SHF.R.U32.HI R3, RZ, 0x17, R6 ;  /* 0x00000017ff037819 */ /* 0x000fc80000011606 */
[----:B------:R-:W-:-:S05]  /*0510*/  LOP3.LUT R3, R3, 0xff, RZ, 0xc0, !PT ;  /* 0x000000ff03037812 */ /* 0x000fca00078ec0ff */
[----:B------:R-:W-:-:S04]  /*0520*/  IMAD.IADD R7, R3, 0x1, R5 ;  /* 0x0000000103077824 */ /* 0x000fc800078e0205 */
[----:B------:R-:W-:-:S05]  /*0530*/  VIADD R3, R7, 0xffffffff ;  /* 0xffffffff07037836 */ /* 0x000fca0000000000 */
[----:B------:R-:W-:-:S13]  /*0540*/  ISETP.GE.U32.AND P0, PT, R3, 0xfe, PT ;  /* 0x000000fe0300780c */ /* 0x000fda0003f06070 */
[----:B------:R-:W-:Y:S05]  /*0550*/  @!P0 BRA `(.L_x_12) ;  /* 0x0000000000808947 */ /* 0x000fea0003800000 */
[----:B------:R-:W-:-:S13]  /*0560*/  ISETP.GT.AND P0, PT, R7, 0xfe, PT ;  /* 0x000000fe0700780c */ /* 0x000fda0003f04270 */
[----:B------:R-:W-:Y:S05]  /*0570*/  @P0 BRA `(.L_x_13) ;  /* 0x00000000006c0947 */ /* 0x000fea0003800000 */
[----:B------:R-:W-:-:S13]  /*0580*/  ISETP.GE.AND P0, PT, R7, 0x1, PT ;  /* 0x000000010700780c */ /* 0x000fda0003f06270 */
[----:B------:R-:W-:Y:S05]  /*0590*/  @P0 BRA `(.L_x_14) ;  /* 0x0000000000740947 */ /* 0x000fea0003800000 */
[----:B------:R-:W-:Y:S02]  /*05a0*/  ISETP.GE.AND P0, PT, R7, -0x18, PT ;  /* 0xffffffe80700780c */ /* 0x000fe40003f06270 */
[----:B------:R-:W-:-:S11]  /*05b0*/  LOP3.LUT R6, R6, 0x80000000, RZ, 0xc0, !PT ;  /* 0x8000000006067812 */ /* 0x000fd600078ec0ff */
[----:B------:R-:W-:Y:S05]  /*05c0*/  @!P0 BRA `(.L_x_14) ;  /* 0x0000000000688947 */ /* 0x000fea0003800000 */
[CC--:B------:R-:W-:Y:S01]  /*05d0*/  FFMA.RZ R3, R0.reuse, R10.reuse, R9 ;  /* 0x0000000a00037223 */ /* 0x0c0fe2000000c009 */
[C---:B------:R-:W-:Y:S01]  /*05e0*/  VIADD R8, R7.reuse, 0x20 ;  /* 0x0000002007087836 */ /* 0x040fe20000000000 */
[C---:B------:R-:W-:Y:S02]  /*05f0*/  ISETP.NE.AND P2, PT, R7.reuse, RZ, PT ;  /* 0x000000ff0700720c */ /* 0x040fe40003f45270 */
[----:B------:R-:W-:Y:S01]  /*0600*/  ISETP.NE.AND P1, PT, R7, RZ, PT ;  /* 0x000000ff0700720c */ /* 0x000fe20003f25270 */
[----:B------:R-:W-:Y:S01]  /*0610*/  IMAD.MOV R7, RZ, RZ, -R7 ;  /* 0x000000ffff077224 */ /* 0x000fe200078e0a07 */
[----:B------:R-:W-:Y:S01]  /*0620*/  LOP3.LUT R5, R3, 0x7fffff, RZ, 0xc0, !PT ;  /* 0x007fffff03057812 */ /* 0x000fe200078ec0ff */
[CCC-:B------:R-:W-:Y:S01]  /*0630*/  FFMA.RP R3, R0.reuse, R10.reuse, R9.reuse ;  /* 0x0000000a00037223 */ /* 0x1c0fe20000008009 */
[----:B------:R-:W-:Y:S02]  /*0640*/  FFMA.RM R0, R0, R10, R9 ;  /* 0x0000000a00007223 */ /* 0x000fe40000004009 */
[----:B------:R-:W-:-:S03]  /*0650*/  LOP3.LUT R5, R5, 0x800000, RZ, 0xfc, !PT ;  /* 0x0080000005057812 */ /* 0x000fc600078efcff */
[----:B------:R-:W-:Y:S02]  /*0660*/  FSETP.NEU.FTZ.AND P0, PT, R3, R0, PT ;  /* 0x000000000300720b */ /* 0x000fe40003f1d000 */
[----:B------:R-:W-:Y:S02]  /*0670*/  SHF.L.U32 R8, R5, R8, RZ ;  /* 0x0000000805087219 */ /* 0x000fe400000006ff */
[----:B------:R-:W-:Y:S02]  /*0680*/  SEL R0, R7, RZ, P2 ;  /* 0x000000ff07007207 */ /* 0x000fe40001000000 */
[----:B------:R-:W-:Y:S02]  /*0690*/  ISETP.NE.AND P1, PT, R8, RZ, P1 ;  /* 0x000000ff0800720c */ /* 0x000fe40000f25270 */
[----:B------:R-:W-:Y:S02]  /*06a0*/  SHF.R.U32.HI R0, RZ, R0, R5 ;  /* 0x00000000ff007219 */ /* 0x000fe40000011605 */
[----:B------:R-:W-:-:S02]  /*06b0*/  PLOP3.LUT P0, PT, P0, P1, PT, 0xf8, 0x8f ;  /* 0x00000000008f781c */ /* 0x000fc40000703f70 */
[----:B------:R-:W-:Y:S02]  /*06c0*/  SHF.R.U32.HI R8, RZ, 0x1, R0 ;  /* 0x00000001ff087819 */ /* 0x000fe40000011600 */
[----:B------:R-:W-:-:S04]  /*06d0*/  SEL R3, RZ, 0x1, !P0 ;  /* 0x00000001ff037807 */ /* 0x000fc80004000000 */
[----:B------:R-:W-:-:S04]  /*06e0*/  LOP3.LUT R3, R3, 0x1, R8, 0xf8, !PT ;  /* 0x0000000103037812 */ /* 0x000fc800078ef808 */
[----:B------:R-:W-:-:S05]  /*06f0*/  LOP3.LUT R3, R3, R0, RZ, 0xc0, !PT ;  /* 0x0000000003037212 */ /* 0x000fca00078ec0ff */
[----:B------:R-:W-:-:S05]  /*0700*/  IMAD.IADD R3, R8, 0x1, R3 ;  /* 0x0000000108037824 */ /* 0x000fca00078e0203 */
[----:B------:R-:W-:Y:S01]  /*0710*/  LOP3.LUT R6, R3, R6, RZ, 0xfc, !PT ;  /* 0x0000000603067212 */ /* 0x000fe200078efcff */
[----:B------:R-:W-:Y:S06]  /*0720*/  BRA `(.L_x_14) ;  /* 0x0000000000107947 */ /* 0x000fec0003800000 */
.L_x_13:
[----:B------:R-:W-:-:S04]  /*0730*/  LOP3.LUT R6, R6, 0x80000000, RZ, 0xc0, !PT ;  /* 0x8000000006067812 */ /* 0x000fc800078ec0ff */
[----:B------:R-:W-:Y:S01]  /*0740*/  LOP3.LUT R6, R6, 0x7f800000, RZ, 0xfc, !PT ;  /* 0x7f80000006067812 */ /* 0x000fe200078efcff */
[----:B------:R-:W-:Y:S06]  /*0750*/  BRA `(.L_x_14) ;  /* 0x0000000000047947 */ /* 0x000fec0003800000 */
.L_x_12:
[----:B------:R-:W-:-:S07]  /*0760*/  IMAD R6, R5, 0x800000, R6 ;  /* 0x0080000005067824 */ /* 0x000fce00078e0206 */
.L_x_14:
[----:B------:R-:W-:Y:S05]  /*0770*/  BSYNC.RECONVERGENT B2 ;  /* 0x0000000000027941 */ /* 0x000fea0003800200 */
.L_x_11:
[----:B------:R-:W-:Y:S05]  /*0780*/  BRA `(.L_x_15) ;  /* 0x0000000000207947 */ /* 0x000fea0003800000 */
.L_x_10:
[----:B------:R-:W-:-:S04]  /*0790*/  LOP3.LUT R6, R6, 0x80000000, R3, 0x48, !PT ;  /* 0x8000000006067812 */ /* 0x000fc800078e4803 */
[----:B------:R-:W-:Y:S01]  /*07a0*/  LOP3.LUT R6, R6, 0x7f800000, RZ, 0xfc, !PT ;  /* 0x7f80000006067812 */ /* 0x000fe200078efcff */
[----:B------:R-:W-:Y:S06]  /*07b0*/  BRA `(.L_x_15) ;  /* 0x0000000000147947 */ /* 0x000fec0003800000 */
.L_x_9:
[----:B------:R-:W-:Y:S01]  /*07c0*/  LOP3.LUT R6, R6, 0x80000000, R3, 0x48, !PT ;  /* 0x8000000006067812 */ /* 0x000fe200078e4803 */
[----:B------:R-:W-:Y:S06]  /*07d0*/  BRA `(.L_x_15) ;  /* 0x00000000000c7947 */ /* 0x000fec0003800000 */
.L_x_8:
[----:B------:R-:W0:Y:S01]  /*07e0*/  MUFU.RSQ R6, -QNAN ;  /* 0xffc0000000067908 */ /* 0x000e220000001400 */
[----:B------:R-:W-:Y:S05]  /*07f0*/  BRA `(.L_x_15) ;  /* 0x0000000000047947 */ /* 0x000fea0003800000 */
.L_x_7:
[----:B------:R-:W-:-:S07]  /*0800*/  FADD.FTZ R6, R0, -0.5 ;  /* 0xbf00000000067421 */ /* 0x000fce0000010000 */
.L_x_15:
[----:B------:R-:W-:Y:S05]  /*0810*/  BSYNC.RECONVERGENT B0 ;  /* 0x0000000000007941 */ /* 0x000fea0003800200 */
.L_x_4:
[----:B------:R-:W-:-:S04]  /*0820*/  IMAD.MOV.U32 R5, RZ, RZ, 0x0 ;  /* 0x00000000ff057424 */ /* 0x000fc800078e00ff */
[----:B0-----:R-:W-:Y:S05]  /*0830*/  RET.REL.NODEC R4 `(_Z22vectorSigmoidDeriv_kerPfS_i) ;  /* 0xfffffff404f07950 */ /* 0x001fea0003c3ffff */
.L_x_16:
        /* <DEDUP_REMOVED lines=12> */
.L_x_31:


//--------------------- .text._Z17vectorSigmoid_kerPfS_i --------------------------
	.section	.text._Z17vectorSigmoid_kerPfS_i,"ax",@progbits
	.align	128
        .global         _Z17vectorSigmoid_kerPfS_i
        .type           _Z17vectorSigmoid_kerPfS_i,@function
        .size           _Z17vectorSigmoid_kerPfS_i,(.L_x_32 - _Z17vectorSigmoid_kerPfS_i)
        .other          _Z17vectorSigmoid_kerPfS_i,@"STO_CUDA_ENTRY STV_DEFAULT"
_Z17vectorSigmoid_kerPfS_i:
.text._Z17vectorSigmoid_kerPfS_i:
        /* <DEDUP_REMOVED lines=10> */
[----:B0-----:R-:W-:-:S05]  /*00a0*/  IMAD.WIDE R2, R0, 0x4, R2 ;  /* 0x0000000400027825 */ /* 0x001fca00078e0202 */
[----:B-1----:R-:W2:Y:S01]  /*00b0*/  LDG.E R12, desc[UR4][R2.64] ;  /* 0x00000004020c7981 */ /* 0x002ea2000c1e1900 */
[----:B------:R-:W-:Y:S01]  /*00c0*/  IMAD.MOV.U32 R8, RZ, RZ, 0x1 ;  /* 0x00000001ff087424 */ /* 0x000fe200078e00ff */
[----:B------:R-:W-:Y:S01]  /*00d0*/  BSSY.RECONVERGENT B0, `(.L_x_17) ;  /* 0x0000016000007945 */ /* 0x000fe20003800200 */
[----:B--2---:R-:W-:-:S04]  /*00e0*/  FSETP.GEU.AND P0, PT, R12, RZ, PT ;  /* 0x000000ff0c00720b */ /* 0x004fc80003f0e000 */
[----:B------:R-:W-:-:S04]  /*00f0*/  FSEL R13, -R12, R12, !P0 ;  /* 0x0000000c0c0d7208 */ /* 0x000fc80004000100 */
[----:B------:R-:W0:Y:S02]  /*0100*/  F2F.F64.F32 R4, R13 ;  /* 0x0000000d00047310 */ /* 0x000e240000201800 */
[----:B0-----:R-:W-:-:S06]  /*0110*/  DADD R4, R4, 1 ;  /* 0x3ff0000004047429 */ /* 0x001fcc0000000000 */
[----:B------:R-:W0:Y:S02]  /*0120*/  MUFU.RCP64H R9, R5 ;  /* 0x0000000500097308 */ /* 0x000e240000001800 */
[----:B0-----:R-:W-:-:S08]  /*0130*/  DFMA R6, -R4, R8, 1 ;  /* 0x3ff000000406742b */ /* 0x001fd00000000108 */
[----:B------:R-:W-:Y:S02]  /*0140*/  DFMA R10, R6, R6, R6 ;  /* 0x00000006060a722b */ /* 0x000fe40000000006 */
[----:B------:R-:W0:Y:S06]  /*0150*/  F2F.F64.F32 R6, R12 ;  /* 0x0000000c00067310 */ /* 0x000e2c0000201800 */
[----:B------:R-:W-:-:S08]  /*0160*/  DFMA R10, R8, R10, R8 ;  /* 0x0000000a080a722b */ /* 0x000fd00000000008 */
[----:B------:R-:W-:Y:S02]  /*0170*/  DFMA R2, -R4, R10, 1 ;  /* 0x3ff000000402742b */ /* 0x000fe4000000010a */
[----:B0-----:R-:W-:-:S06]  /*0180*/  DMUL R6, R6, 0.5 ;  /* 0x3fe0000006067828 */ /* 0x001fcc0000000000 */
[----:B------:R-:W-:-:S04]  /*0190*/  DFMA R2, R10, R2, R10 ;  /* 0x000000020a02722b */ /* 0x000fc8000000000a */
[----:B------:R-:W-:-:S04]  /*01a0*/  FSETP.GEU.AND P1, PT, |R7|, 6.5827683646048100446e-37, PT ;  /* 0x036000000700780b */ /* 0x000fc80003f2e200 */
[----:B------:R-:W-:-:S08]  /*01b0*/  DMUL R8, R6, R2 ;  /* 0x0000000206087228 */ /* 0x000fd00000000000 */
[----:B------:R-:W-:-:S08]  /*01c0*/  DFMA R10, -R4, R8, R6 ;  /* 0x00000008040a722b */ /* 0x000fd00000000106 */
[----:B------:R-:W-:-:S10]  /*01d0*/  DFMA R2, R2, R10, R8 ;  /* 0x0000000a0202722b */ /* 0x000fd40000000008 */
[----:B------:R-:W-:-:S05]  /*01e0*/  FFMA R8, RZ, R5, R3 ;  /* 0x00000005ff087223 */ /* 0x000fca0000000003 */
[----:B------:R-:W-:-:S13]  /*01f0*/  FSETP.GT.AND P0, PT, |R8|, 1.469367938527859385e-39, PT ;  /* 0x001000000800780b */ /* 0x000fda0003f04200 */
[----:B------:R-:W-:Y:S05]  /*0200*/  @P0 BRA P1, `(.L_x_18) ;  /* 0x0000000000080947 */ /* 0x000fea0000800000 */
[----:B------:R-:W-:-:S07]  /*0210*/  MOV R10, 0x230 ;  /* 0x00000230000a7802 */ /* 0x000fce0000000f00 */
[----:B------:R-:W-:Y:S05]  /*0220*/  CALL.REL.NOINC `($__internal_1_$__cuda_sm20_div_rn_f64_full) ;  /* 0x00000000001c7944 */ /* 0x000fea0003c00000 */
.L_x_18:
[----:B------:R-:W-:Y:S05]  /*0230*/  BSYNC.RECONVERGENT B0 ;  /* 0x0000000000007941 */ /* 0x000fea0003800200 */
.L_x_17:
[----:B------:R-:W0:Y:S01]  /*0240*/  LDC.64 R4, c[0x0][0x388] ;  /* 0x0000e200ff047b82 */ /* 0x000e220000000a00 */
[----:B------:R-:W-:-:S10]  /*0250*/  DADD R2, -R2, 0.5 ;  /* 0x3fe0000002027429 */ /* 0x000fd40000000100 */
[----:B------:R-:W1:Y:S01]  /*0260*/  F2F.F32.F64 R3, R2 ;  /* 0x0000000200037310 */ /* 0x000e620000301000 */
[----:B0-----:R-:W-:-:S05]  /*0270*/  IMAD.WIDE R4, R0, 0x4, R4 ;  /* 0x0000000400047825 */ /* 0x001fca00078e0204 */
[----:B-1----:R-:W-:Y:S01]  /*0280*/  STG.E desc[UR4][R4.64], R3 ;  /* 0x0000000304007986 */ /* 0x002fe2000c101904 */
[----:B------:R-:W-:Y:S05]  /*0290*/  EXIT ;  /* 0x000000000000794d */ /* 0x000fea0003800000 */
        .weak           $__internal_1_$__cuda_sm20_div_rn_f64_full
        .type           $__internal_1_$__cuda_sm20_div_rn_f64_full,@function
        .size           $__internal_1_$__cuda_sm20_div_rn_f64_full,(.L_x_32 - $__internal_1_$__cuda_sm20_div_rn_f64_full)
$__internal_1_$__cuda_sm20_div_rn_f64_full:
[C---:B------:R-:W-:Y:S01]  /*02a0*/  FSETP.GEU.AND P0, PT, |R5|.reuse, 1.469367938527859385e-39, PT ;  /* 0x001000000500780b */ /* 0x040fe20003f0e200 */
[----:B------:R-:W-:Y:S01]  /*02b0*/  IMAD.MOV.U32 R16, RZ, RZ, 0x1 ;  /* 0x00000001ff107424 */ /* 0x000fe200078e00ff */
[----:B------:R-:W-:Y:S01]  /*02c0*/  LOP3.LUT R2, R5, 0x800fffff, RZ, 0xc0, !PT ;  /* 0x800fffff05027812 */ /* 0x000fe200078ec0ff */
[----:B------:R-:W-:Y:S01]  /*02d0*/  BSSY.RECONVERGENT B1, `(.L_x_19) ;  /* 0x0000055000017945 */ /* 0x000fe20003800200 */
[C---:B------:R-:W-:Y:S02]  /*02e0*/  FSETP.GEU.AND P2, PT, |R7|.reuse, 1.469367938527859385e-39, PT ;  /* 0x001000000700780b */ /* 0x040fe40003f4e200 */
[----:B------:R-:W-:Y:S01]  /*02f0*/  LOP3.LUT R3, R2, 0x3ff00000, RZ, 0xfc, !PT ;  /* 0x3ff0000002037812 */ /* 0x000fe200078efcff */
[----:B------:R-:W-:Y:S01]  /*0300*/  IMAD.MOV.U32 R2, RZ, RZ, R4 ;  /* 0x000000ffff027224 */ /* 0x000fe200078e0004 */
[----:B------:R-:W-:Y:S02]  /*0310*/  LOP3.LUT R11, R7, 0x7ff00000, RZ, 0xc0, !PT ;  /* 0x7ff00000070b7812 */ /* 0x000fe400078ec0ff */
[----:B------:R-:W-:-:S03]  /*0320*/  LOP3.LUT R14, R5, 0x7ff00000, RZ, 0xc0, !PT ;  /* 0x7ff00000050e7812 */ /* 0x000fc600078ec0ff */
[----:B------:R-:W-:Y:S01]  /*0330*/  @!P0 DMUL R2, R4, 8.98846567431157953865e+307 ;  /* 0x7fe0000004028828 */ /* 0x000fe20000000000 */
[----:B------:R-:W-:-:S03]  /*0340*/  ISETP.GE.U32.AND P1, PT, R11, R14, PT ;  /* 0x0000000e0b00720c */ /* 0x000fc60003f26070 */
[----:B------:R-:W-:Y:S01]  /*0350*/  @!P2 LOP3.LUT R12, R5, 0x7ff00000, RZ, 0xc0, !PT ;  /* 0x7ff00000050ca812 */ /* 0x000fe200078ec0ff */
[----:B------:R-:W-:Y:S01]  /*0360*/  @!P2 IMAD.MOV.U32 R18, RZ, RZ, RZ ;  /* 0x000000ffff12a224 */ /* 0x000fe200078e00ff */
[----:B------:R-:W0:Y:S02]  /*0370*/  MUFU.RCP64H R17, R3 ;  /* 0x0000000300117308 */ /* 0x000e240000001800 */
[----:B------:R-:W-:Y:S01]  /*0380*/  @!P2 ISETP.GE.U32.AND P3, PT, R11, R12, PT ;  /* 0x0000000c0b00a20c */ /* 0x000fe20003f66070 */
[----:B------:R-:W-:-:S05]  /*0390*/  IMAD.MOV.U32 R12, RZ, RZ, 0x1ca00000 ;  /* 0x1ca00000ff0c7424 */ /* 0x000fca00078e00ff */
[----:B------:R-:W-:-:S04]  /*03a0*/  @!P2 SEL R13, R12, 0x63400000, !P3 ;  /* 0x634000000c0da807 */ /* 0x000fc80005800000 */
[----:B------:R-:W-:-:S04]  /*03b0*/  @!P2 LOP3.LUT R13, R13, 0x80000000, R7, 0xf8, !PT ;  /* 0x800000000d0da812 */ /* 0x000fc800078ef807 */
[----:B------:R-:W-:Y:S01]  /*03c0*/  @!P2 LOP3.LUT R19, R13, 0x100000, RZ, 0xfc, !PT ;  /* 0x001000000d13a812 */ /* 0x000fe200078efcff */
[----:B0-----:R-:W-:-:S08]  /*03d0*/  DFMA R8, R16, -R2, 1 ;  /* 0x3ff000001008742b */ /* 0x001fd00000000802 */
[----:B------:R-:W-:-:S08]  /*03e0*/  DFMA R8, R8, R8, R8 ;  /* 0x000000080808722b */ /* 0x000fd00000000008 */
[----:B------:R-:W-:Y:S01]  /*03f0*/  DFMA R16, R16, R8, R16 ;  /* 0x000000081010722b */ /* 0x000fe20000000010 */
[----:B------:R-:W-:Y:S01]  /*0400*/  SEL R9, R12, 0x63400000, !P1 ;  /* 0x634000000c097807 */ /* 0x000fe20004800000 */
[----:B------:R-:W-:-:S03]  /*0410*/  IMAD.MOV.U32 R8, RZ, RZ, R6 ;  /* 0x000000ffff087224 */ /* 0x000fc600078e0006 */
[----:B------:R-:W-:-:S03]  /*0420*/  LOP3.LUT R9, R9, 0x800fffff, R7, 0xf8, !PT ;  /* 0x800fffff09097812 */ /* 0x000fc600078ef807 */
[----:B------:R-:W-:-:S03]  /*0430*/  DFMA R20, R16, -R2, 1 ;  /* 0x3ff000001014742b */ /* 0x000fc60000000802 */
[----:B------:R-:W-:-:S05]  /*0440*/  @!P2 DFMA R8, R8, 2, -R18 ;  /* 0x400000000808a82b */ /* 0x000fca0000000812 */
[----:B------:R-:W-:Y:S01]  /*0450*/  DFMA R16, R16, R20, R16 ;  /* 0x000000141010722b */ /* 0x000fe20000000010 */
[----:B------:R-:W-:Y:S02]  /*0460*/  IMAD.MOV.U32 R21, RZ, RZ, R11 ;  /* 0x000000ffff157224 */ /* 0x000fe400078e000b */
[----:B------:R-:W-:Y:S01]  /*0470*/  IMAD.MOV.U32 R20, RZ, RZ, R14 ;  /* 0x000000ffff147224 */ /* 0x000fe200078e000e */
[----:B------:R-:W-:Y:S02]  /*0480*/  @!P0 LOP3.LUT R20, R3, 0x7ff00000, RZ, 0xc0, !PT ;  /* 0x7ff0000003148812 */ /* 0x000fe400078ec0ff */
[----:B------:R-:W-:Y:S02]  /*0490*/  @!P2 LOP3.LUT R21, R9, 0x7ff00000, RZ, 0xc0, !PT ;  /* 0x7ff000000915a812 */ /* 0x000fe400078ec0ff */
[----:B------:R-:W-:Y:S01]  /*04a0*/  DMUL R18, R16, R8 ;  /* 0x0000000810127228 */ /* 0x000fe20000000000 */
[----:B------:R-:W-:Y:S02]  /*04b0*/  VIADD R22, R20, 0xffffffff ;  /* 0xffffffff14167836 */ /* 0x000fe40000000000 */
[----:B------:R-:W-:-:S05]  /*04c0*/  VIADD R13, R21, 0xffffffff ;  /* 0xffffffff150d7836 */ /* 0x000fca0000000000 */
[----:B------:R-:W-:Y:S01]  /*04d0*/  DFMA R14, R18, -R2, R8 ;  /* 0x80000002120e722b */ /* 0x000fe20000000008 */
[----:B------:R-:W-:-:S04]  /*04e0*/  ISETP.GT.U32.AND P0, PT, R13, 0x7feffffe, PT ;  /* 0x7feffffe0d00780c */ /* 0x000fc80003f04070 */
[----:B------:R-:W-:-:S03]  /*04f0*/  ISETP.GT.U32.OR P0, PT, R22, 0x7feffffe, P0 ;  /* 0x7feffffe1600780c */ /* 0x000fc60000704470 */
[----:B------:R-:W-:-:S10]  /*0500*/  DFMA R14, R16, R14, R18 ;  /* 0x0000000e100e722b */ /* 0x000fd40000000012 */
[----:B------:R-:W-:Y:S05]  /*0510*/  @P0 BRA `(.L_x_20) ;  /* 0x00000000006c0947 */ /* 0x000fea0003800000 */
[----:B------:R-:W-:-:S04]  /*0520*/  LOP3.LUT R16, R5, 0x7ff00000, RZ, 0xc0, !PT ;  /* 0x7ff0000005107812 */ /* 0x000fc800078ec0ff */
[CC--:B------:R-:W-:Y:S02]  /*0530*/  VIADDMNMX R6, R11.reuse, -R16.reuse, 0xb9600000, !PT ;  /* 0xb96000000b067446 */ /* 0x0c0fe40007800910 */
[----:B------:R-:W-:Y:S02]  /*0540*/  ISETP.GE.U32.AND P0, PT, R11, R16, PT ;  /* 0x000000100b00720c */ /* 0x000fe40003f06070 */
[----:B------:R-:W-:Y:S02]  /*0550*/  VIMNMX R6, PT, PT, R6, 0x46a00000, PT ;  /* 0x46a0000006067848 */ /* 0x000fe40003fe0100 */
[----:B------:R-:W-:-:S05]  /*0560*/  SEL R11, R12, 0x63400000, !P0 ;  /* 0x634000000c0b7807 */ /* 0x000fca0004000000 */
[----:B------:R-:W-:Y:S02]  /*0570*/  IMAD.IADD R11, R6, 0x1, -R11 ;  /* 0x00000001060b7824 */ /* 0x000fe400078e0a0b */
[----:B------:R-:W-:Y:S02]  /*0580*/  IMAD.MOV.U32 R6, RZ, RZ, RZ ;  /* 0x000000ffff067224 */ /* 0x000fe400078e00ff */
[----:B------:R-:W-:-:S06]  /*0590*/  VIADD R7, R11, 0x7fe00000 ;  /* 0x7fe000000b077836 */ /* 0x000fcc0000000000 */
[----:B------:R-:W-:-:S10]  /*05a0*/  DMUL R12, R14, R6 ;  /* 0x000000060e0c7228 */ /* 0x000fd40000000000 */
[----:B------:R-:W-:-:S13]  /*05b0*/  FSETP.GTU.AND P0, PT, |R13|, 1.469367938527859385e-39, PT ;  /* 0x001000000d00780b */ /* 0x000fda0003f0c200 */
[----:B------:R-:W-:Y:S05]  /*05c0*/  @P0 BRA `(.L_x_21) ;  /* 0x0000000000940947 */ /* 0x000fea0003800000 */
[----:B------:R-:W-:Y:S01]  /*05d0*/  DFMA R2, R14, -R2, R8 ;  /* 0x800000020e02722b */ /* 0x000fe20000000008 */
[----:B------:R-:W-:-:S09]  /*05e0*/  IMAD.MOV.U32 R6, RZ, RZ, RZ ;  /* 0x000000ffff067224 */ /* 0x000fd200078e00ff */
[C---:B------:R-:W-:Y:S02]  /*05f0*/  FSETP.NEU.AND P0, PT, R3.reuse, RZ, PT ;  /* 0x000000ff0300720b */ /* 0x040fe40003f0d000 */
[----:B------:R-:W-:-:S04]  /*0600*/  LOP3.LUT R5, R3, 0x80000000, R5, 0x48, !PT ;  /* 0x8000000003057812 */ /* 0x000fc800078e4805 */
[----:B------:R-:W-:-:S07]  /*0610*/  LOP3.LUT R7, R5, R7, RZ, 0xfc, !PT ;  /* 0x0000000705077212 */ /* 0x000fce00078efcff */
[----:B------:R-:W-:Y:S05]  /*0620*/  @!P0 BRA `(.L_x_21) ;  /* 0x00000000007c8947 */ /* 0x000fea0003800000 */
[----:B------:R-:W-:Y:S01]  /*0630*/  IMAD.MOV R3, RZ, RZ, -R11 ;  /* 0x000000ffff037224 */ /* 0x000fe200078e0a0b */
[----:B------:R-:W-:Y:S01]  /*0640*/  DMUL.RP R6, R14, R6 ;  /* 0x000000060e067228 */ /* 0x000fe20000008000 */
[----:B------:R-:W-:Y:S01]  /*0650*/  IMAD.MOV.U32 R2, RZ, RZ, RZ ;  /* 0x000000ffff027224 */ /* 0x000fe200078e00ff */
[----:B------:R-:W-:-:S05]  /*0660*/  IADD3 R11, PT, PT, -R11, -0x43300000, RZ ;  /* 0xbcd000000b0b7810 */ /* 0x000fca0007ffe1ff */
[----:B------:R-:W-:-:S03]  /*0670*/  DFMA R2, R12, -R2, R14 ;  /* 0x800000020c02722b */ /* 0x000fc6000000000e */
[----:B------:R-:W-:-:S07]  /*0680*/  LOP3.LUT R5, R7, R5, RZ, 0x3c, !PT ;  /* 0x0000000507057212 */ /* 0x000fce00078e3cff */
[----:B------:R-:W-:-:S04]  /*0690*/  FSETP.NEU.AND P0, PT, |R3|, R11, PT ;  /* 0x0000000b0300720b */ /* 0x000fc80003f0d200 */
[----:B------:R-:W-:Y:S02]  /*06a0*/  FSEL R12, R6, R12, !P0 ;  /* 0x0000000c060c7208 */ /* 0x000fe40004000000 */
[----:B------:R-:W-:Y:S01]  /*06b0*/  FSEL R13, R5, R13, !P0 ;  /* 0x0000000d050d7208 */ /* 0x000fe20004000000 */
[----:B------:R-:W-:Y:S06]  /*06c0*/  BRA `(.L_x_21) ;  /* 0x0000000000547947 */ /* 0x000fec0003800000 */
.L_x_20:
[----:B------:R-:W-:-:S14]  /*06d0*/  DSETP.NAN.AND P0, PT, R6, R6, PT ;  /* 0x000000060600722a */ /* 0x000fdc0003f08000 */
[----:B------:R-:W-:Y:S05]  /*06e0*/  @P0 BRA `(.L_x_22) ;  /* 0x0000000000440947 */ /* 0x000fea0003800000 */
[----:B------:R-:W-:-:S14]  /*06f0*/  DSETP.NAN.AND P0, PT, R4, R4, PT ;  /* 0x000000040400722a */ /* 0x000fdc0003f08000 */
[----:B------:R-:W-:Y:S05]  /*0700*/  @P0 BRA `(.L_x_23) ;  /* 0x0000000000300947 */ /* 0x000fea0003800000 */
[----:B------:R-:W-:Y:S01]  /*0710*/  ISETP.NE.AND P0, PT, R21, R20, PT ;  /* 0x000000141500720c */ /* 0x000fe20003f05270 */
[----:B------:R-:W-:Y:S02]  /*0720*/  IMAD.MOV.U32 R12, RZ, RZ, 0x0 ;  /* 0x00000000ff0c7424 */ /* 0x000fe400078e00ff */
[----:B------:R-:W-:-:S10]  /*0730*/  IMAD.MOV.U32 R13, RZ, RZ, -0x80000 ;  /* 0xfff80000ff0d7424 */ /* 0x000fd400078e00ff */
[----:B------:R-:W-:Y:S05]  /*0740*/  @!P0 BRA `(.L_x_21) ;  /* 0x0000000000348947 */ /* 0x000fea0003800000 */
[----:B------:R-:W-:Y:S02]  /*0750*/  ISETP.NE.AND P0, PT, R21, 0x7ff00000, PT ;  /* 0x7ff000001500780c */ /* 0x000fe40003f05270 */
[----:B------:R-:W-:Y:S02]  /*0760*/  LOP3.LUT R13, R7, 0x80000000, R5, 0x48, !PT ;  /* 0x80000000070d7812 */ /* 0x000fe400078e4805 */
[----:B------:R-:W-:-:S13]  /*0770*/  ISETP.EQ.OR P0, PT, R20, RZ, !P0 ;  /* 0x000000ff1400720c */ /* 0x000fda0004702670 */
[----:B------:R-:W-:Y:S01]  /*0780*/  @P0 LOP3.LUT R2, R13, 0x7ff00000, RZ, 0xfc, !PT ;  /* 0x7ff000000d020812 */ /* 0x000fe200078efcff */
[----:B------:R-:W-:Y:S02]  /*0790*/  @!P0 IMAD.MOV.U32 R12, RZ, RZ, RZ ;  /* 0x000000ffff0c8224 */ /* 0x000fe400078e00ff */
[----:B------:R-:W-:Y:S02]  /*07a0*/  @P0 IMAD.MOV.U32 R12, RZ, RZ, RZ ;  /* 0x000000ffff0c0224 */ /* 0x000fe400078e00ff */
[----:B------:R-:W-:Y:S01]  /*07b0*/  @P0 IMAD.MOV.U32 R13, RZ, RZ, R2 ;  /* 0x000000ffff0d0224 */ /* 0x000fe200078e0002 */
[----:B------:R-:W-:Y:S06]  /*07c0*/  BRA `(.L_x_21) ;  /* 0x0000000000147947 */ /* 0x000fec0003800000 */
.L_x_23:
[----:B------:R-:W-:Y:S01]  /*07d0*/  LOP3.LUT R13, R5, 0x80000, RZ, 0xfc, !PT ;  /* 0x00080000050d7812 */ /* 0x000fe200078efcff */
[----:B------:R-:W-:Y:S01]  /*07e0*/  IMAD.MOV.U32 R12, RZ, RZ, R4 ;  /* 0x000000ffff0c7224 */ /* 0x000fe200078e0004 */
[----:B------:R-:W-:Y:S06]  /*07f0*/  BRA `(.L_x_21) ;  /* 0x0000000000087947 */ /* 0x000fec0003800000 */
.L_x_22:
[----:B------:R-:W-:Y:S01]  /*0800*/  LOP3.LUT R13, R7, 0x80000, RZ, 0xfc, !PT ;  /* 0x00080000070d7812 */ /* 0x000fe200078efcff */
[----:B------:R-:W-:-:S07]  /*0810*/  IMAD.MOV.U32 R12, RZ, RZ, R6 ;  /* 0x000000ffff0c7224 */ /* 0x000fce00078e0006 */
.L_x_21:
[----:B------:R-:W-:Y:S05]  /*0820*/  BSYNC.RECONVERGENT B1 ;  /* 0x0000000000017941 */ /* 0x000fea0003800200 */
.L_x_19:
[----:B------:R-:W-:Y:S02]  /*0830*/  IMAD.MOV.U32 R11, RZ, RZ, 0x0 ;  /* 0x00000000ff0b7424 */ /* 0x000fe400078e00ff */
[----:B------:R-:W-:Y:S02]  /*0840*/  IMAD.MOV.U32 R2, RZ, RZ, R12 ;  /* 0x000000ffff027224 */ /* 0x000fe400078e000c */
[----:B------:R-:W-:Y:S01]  /*0850*/  IMAD.MOV.U32 R3, RZ, RZ, R13 ;  /* 0x000000ffff037224 */ /* 0x000fe200078e000d */
[----:B------:R-:W-:Y:S06]  /*0860*/  RET.REL.NODEC R10 `(_Z17vectorSigmoid_kerPfS_i) ;  /* 0xfffffff40ae47950 */ /* 0x000fec0003c3ffff */
.L_x_24:
        /* <DEDUP_REMOVED lines=9> */
.L_x_32:


//--------------------- .text._Z15vectorPMult_kerPfS_S_i --------------------------
	.section	.text._Z15vectorPMult_kerPfS_S_i,"ax",@progbits
	.align	128
        .global         _Z15vectorPMult_kerPfS_S_i
        .type           _Z15vectorPMult_kerPfS_S_i,@function
        .size           _Z15vectorPMult_kerPfS_S_i,(.L_x_37 - _Z15vectorPMult_kerPfS_S_i)
        .other          _Z15vectorPMult_kerPfS_S_i,@"STO_CUDA_ENTRY STV_DEFAULT"
_Z15vectorPMult_kerPfS_S_i:
.text._Z15vectorPMult_kerPfS_S_i:
        /* <DEDUP_REMOVED lines=16> */
[----:B---3--:R-:W-:-:S04]  /*0100*/  IMAD.WIDE R6, R9, 0x4, R6 ;  /* 0x0000000409067825 */ /* 0x008fc800078e0206 */
[----:B----4-:R-:W-:-:S05]  /*0110*/  FMUL R9, R2, R5 ;  /* 0x0000000502097220 */ /* 0x010fca0000400000 */
[----:B------:R-:W-:Y:S01]  /*0120*/  STG.E desc[UR4][R6.64], R9 ;  /* 0x0000000906007986 */ /* 0x000fe2000c101904 */
[----:B------:R-:W-:Y:S05]  /*0130*/  EXIT ;  /* 0x000000000000794d */ /* 0x000fea0003800000 */
.L_x_25:
        /* <DEDUP_REMOVED lines=12> */
.L_x_37:


//--------------------- .text._Z13vectorSub_kerPfS_S_i --------------------------
	.section	.text._Z13vectorSub_kerPfS_S_i,"ax",@progbits
	.align	128
        .global         _Z13vectorSub_kerPfS_S_i
        .type           _Z13vectorSub_kerPfS_S_i,@function
        .size           _Z13vectorSub_kerPfS_S_i,(.L_x_38 - _Z13vectorSub_kerPfS_S_i)
        .other          _Z13vectorSub_kerPfS_S_i,@"STO_CUDA_ENTRY STV_DEFAULT"
_Z13vectorSub_kerPfS_S_i:
.text._Z13vectorSub_kerPfS_S_i:
        /* <DEDUP_REMOVED lines=17> */
[----:B----4-:R-:W-:-:S05]  /*0110*/  FADD R9, R2, -R5 ;  /* 0x8000000502097221 */ /* 0x010fca0000000000 */
[----:B------:R-:W-:Y:S01]  /*0120*/  STG.E desc[UR4][R6.64], R9 ;  /* 0x0000000906007986 */ /* 0x000fe2000c101904 */
[----:B------:R-:W-:Y:S05]  /*0130*/  EXIT ;  /* 0x000000000000794d */ /* 0x000fea0003800000 */
.L_x_26:
        /* <DEDUP_REMOVED lines=12> */
.L_x_38:


//--------------------- .text._Z13vectorAdd_kerPfS_S_i --------------------------
	.section	.text._Z13vectorAdd_kerPfS_S_i,"ax",@progbits
	.align	128
        .global         _Z13vectorAdd_kerPfS_S_i
        .type           _Z13vectorAdd_kerPfS_S_i,@function
        .size           _Z13vectorAdd_kerPfS_S_i,(.L_x_39 - _Z13vectorAdd_kerPfS_S_i)
        .other          _Z13vectorAdd_kerPfS_S_i,@"STO_CUDA_ENTRY STV_DEFAULT"
_Z13vectorAdd_kerPfS_S_i:
.text._Z13vectorAdd_kerPfS_S_i:
        /* <DEDUP_REMOVED lines=17> */
[----:B----4-:R-:W-:-:S05]  /*0110*/  FADD R9, R2, R5 ;  /* 0x0000000502097221 */ /* 0x010fca0000000000 */
[----:B------:R-:W-:Y:S01]  /*0120*/  STG.E desc[UR4][R6.64], R9 ;  /* 0x0000000906007986 */ /* 0x000fe2000c101904 */
[----:B------:R-:W-:Y:S05]  /*0130*/  EXIT ;  /* 0x000000000000794d */ /* 0x000fea0003800000 */
.L_x_27:
        /* <DEDUP_REMOVED lines=12> */
.L_x_39:


//--------------------- .text._Z13vectorScl_kerPfS_if --------------------------
	.section	.text._Z13vectorScl_kerPfS_if,"ax",@progbits
	.align	128
        .global         _Z13vectorScl_kerPfS_if
        .type           _Z13vectorScl_kerPfS_if,@function
        .size           _Z13vectorScl_kerPfS_if,(.L_x_40 - _Z13vectorScl_kerPfS_if)
        .other          _Z13vectorScl_kerPfS_if,@"STO_CUDA_ENTRY STV_DEFAULT"
_Z13vectorScl_kerPfS_if:
.text._Z13vectorScl_kerPfS_if:
        /* <DEDUP_REMOVED lines=11> */
[----:B------:R-:W3:Y:S01]  /*00b0*/  LDC.64 R4, c[0x0][0x388] ;  /* 0x0000e200ff047b82 */ /* 0x000ee20000000a00 */
[----:B0-----:R-:W-:-:S06]  /*00c0*/  IMAD.WIDE R2, R7, 0x4, R2 ;  /* 0x0000000407027825 */ /* 0x001fcc00078e0202 */
[----:B-1----:R-:W2:Y:S01]  /*00d0*/  LDG.E R2, desc[UR4][R2.64] ;  /* 0x0000000402027981 */ /* 0x002ea2000c1e1900 */
[----:B---3--:R-:W-:-:S04]  /*00e0*/  IMAD.WIDE R4, R7, 0x4, R4 ;  /* 0x0000000407047825 */ /* 0x008fc800078e0204 */
[----:B--2---:R-:W-:-:S05]  /*00f0*/  FMUL R7, R2, UR6 ;  /* 0x0000000602077c20 */ /* 0x004fca0008400000 */
[----:B------:R-:W-:Y:S01]  /*0100*/  STG.E desc[UR4][R4.64], R7 ;  /* 0x0000000704007986 */ /* 0x000fe2000c101904 */
[----:B------:R-:W-:Y:S05]  /*0110*/  EXIT ;  /* 0x000000000000794d */ /* 0x000fea0003800000 */
.L_x_28:
        /* <DEDUP_REMOVED lines=14> */
.L_x_40:


//--------------------- .text._Z16vectorAddScl_kerPfS_if --------------------------
	.section	.text._Z16vectorAddScl_kerPfS_if,"ax",@progbits
	.align	128
        .global         _Z16vectorAddScl_kerPfS_if
        .type           _Z16vectorAddScl_kerPfS_if,@function
        .size           _Z16vectorAddScl_kerPfS_if,(.L_x_41 - _Z16vectorAddScl_kerPfS_if)
        .other          _Z16vectorAddScl_kerPfS_if,@"STO_CUDA_ENTRY STV_DEFAULT"
_Z16vectorAddScl_kerPfS_if:
.text._Z16vectorAddScl_kerPfS_if:
        /* <DEDUP_REMOVED lines=15> */
[----:B--2---:R-:W-:-:S05]  /*00f0*/  FADD R7, R2, UR6 ;  /* 0x0000000602077e21 */ /* 0x004fca0008000000 */
[----:B------:R-:W-:Y:S01]  /*0100*/  STG.E desc[UR4][R4.64], R7 ;  /* 0x0000000704007986 */ /* 0x000fe2000c101904 */
[----:B------:R-:W-:Y:S05]  /*0110*/  EXIT ;  /* 0x000000000000794d */ /* 0x000fea0003800000 */
.L_x_29:
        /* <DEDUP_REMOVED lines=14> */
.L_x_41:


//--------------------- .text._Z13vectorSet_kerPfif --------------------------
	.section	.text._Z13vectorSet_kerPfif,"ax",@progbits
	.align	128
        .global         _Z13vectorSet_kerPfif
        .type           _Z13vectorSet_kerPfif,@function
        .size           _Z13vectorSet_kerPfif,(.L_x_42 - _Z13vectorSet_kerPfif)
        .other          _Z13vectorSet_kerPfif,@"STO_CUDA_ENTRY STV_DEFAULT"
_Z13vectorSet_kerPfif:
.text._Z13vectorSet_kerPfif:
        /* <DEDUP_REMOVED lines=10> */
[----:B------:R-:W1:Y:S01]  /*00a0*/  LDC R7, c[0x0][0x38c] ;  /* 0x0000e300ff077b82 */ /* 0x000e620000000800 */
[----:B0-----:R-:W-:-:S05]  /*00b0*/  IMAD.WIDE R2, R5, 0x4, R2 ;  /* 0x0000000405027825 */ /* 0x001fca00078e0202 */
[----:B-1----:R-:W-:Y:S01]  /*00c0*/  STG.E desc[UR4][R2.64], R7 ;  /* 0x0000000702007986 */ /* 0x002fe2000c101904 */
[----:B------:R-:W-:Y:S05]  /*00d0*/  EXIT ;  /* 0x000000000000794d */ /* 0x000fea0003800000 */
.L_x_30:
        /* <DEDUP_REMOVED lines=10> */
.L_x_42:


//--------------------- .nv.shared.reserved.0     --------------------------
	.section	.nv.shared.reserved.0,"aw",@nobits
	.weak		__nv_reservedSMEM_offset_0_alias
	.size		__nv_reservedSMEM_offset_0_alias, 0, 64
	.other		__nv_reservedSMEM_offset_0_alias,@"STO_CUDA_RESERVED_SHARED STV_DEFAULT"
__nv_reservedSMEM_offset_0_alias:
	.zero		0
	.zero		64


//--------------------- .nv.constant0._Z8XVpY_kerPfS_S_i --------------------------
	.section	.nv.constant0._Z8XVpY_kerPfS_S_i,"a",@progbits
	.sectionflags	@""
	.align	4
.nv.constant0._Z8XVpY_kerPfS_S_i:
	.zero		924


//--------------------- .nv.constant0._Z10aXpb_Y_kerfPffS_i --------------------------
	.section	.nv.constant0._Z10aXpb_Y_kerfPffS_i,"a",@progbits
	.sectionflags	@""
	.align	4
.nv.constant0._Z10aXpb_Y_kerfPffS_i:
	.zero		932


//--------------------- .nv.constant0._Z22vectorSigmoidDeriv_kerPfS_i --------------------------
	.section	.nv.constant0._Z22vectorSigmoidDeriv_kerPfS_i,"a",@progbits
	.sectionflags	@""
	.align	4
.nv.constant0._Z22vectorSigmoidDeriv_kerPfS_i:
	.zero		916


//--------------------- .nv.constant0._Z17vectorSigmoid_kerPfS_i --------------------------
	.section	.nv.constant0._Z17vectorSigmoid_kerPfS_i,"a",@progbits
	.sectionflags	@""
	.align	4
.nv.constant0._Z17vectorSigmoid_kerPfS_i:
	.zero		916


//--------------------- .nv.constant0._Z15vectorPMult_kerPfS_S_i --------------------------
	.section	.nv.constant0._Z15vectorPMult_kerPfS_S_i,"a",@progbits
	.sectionflags	@""
	.align	4
.nv.constant0._Z15vectorPMult_kerPfS_S_i:
	.zero		924


//--------------------- .nv.constant0._Z13vectorSub_kerPfS_S_i --------------------------
	.section	.nv.constant0._Z13vectorSub_kerPfS_S_i,"a",@progbits
	.sectionflags	@""
	.align	4
.nv.constant0._Z13vectorSub_kerPfS_S_i:
	.zero		924


//--------------------- .nv.constant0._Z13vectorAdd_kerPfS_S_i --------------------------
	.section	.nv.constant0._Z13vectorAdd_kerPfS_S_i,"a",@progbits
	.sectionflags	@""
	.align	4
.nv.constant0._Z13vectorAdd_kerPfS_S_i:
	.zero		924


//--------------------- .nv.constant0._Z13vectorScl_kerPfS_if --------------------------
	.section	.nv.constant0._Z13vectorScl_kerPfS_if,"a",@progbits
	.sectionflags	@""
	.align	4
.nv.constant0._Z13vectorScl_kerPfS_if:
	.zero		920


//--------------------- .nv.constant0._Z16vectorAddScl_kerPfS_if --------------------------
	.section	.nv.constant0._Z16vectorAddScl_kerPfS_if,"a",@progbits
	.sectionflags	@""
	.align	4
.nv.constant0._Z16vectorAddScl_kerPfS_if:
	.zero		920


//--------------------- .nv.constant0._Z13vectorSet_kerPfif --------------------------
	.section	.nv.constant0._Z13vectorSet_kerPfif,"a",@progbits
	.sectionflags	@""
	.align	4
.nv.constant0._Z13vectorSet_kerPfif:
	.zero		912


//--------------------- SYMBOLS --------------------------

	.type		.nv.reservedSmem.offset0,@object
	.size		.nv.reservedSmem.offset0,0x4
